	.target	sm_100a

	.elftype	@"ET_EXEC"


//--------------------- .note.nv.tkinfo           --------------------------
	.section	.note.nv.tkinfo,"",@"SHT_NOTE"
	.sectionflags	@"SHF_NOTE_NV_TKINFO"
	.tkinfo
        /*0018*/ 	.word	0x00000002
        /*0030*/ 	.string	""
        /*0030*/ 	.string	"ptxas"
        /*0030*/ 	.string	"Cuda compilation tools, release 13.0, V13.0.88"
        /*0030*/ 	.string	"Build cuda_13.0.r13.0/compiler.36424714_0"
        /*0030*/ 	.string	"-arch sm_100a -m 64 "



//--------------------- .note.nv.cuinfo           --------------------------
	.section	.note.nv.cuinfo,"",@"SHT_NOTE"
	.sectionflags	@"SHF_NOTE_NV_CUINFO"
        /*0018*/ 	.short	0x0002
        /*001a*/ 	.short	0x0064
        /*001c*/ 	.short	0x0082
	.zero		2


//--------------------- .nv.info                  --------------------------
	.section	.nv.info,"",@"SHT_CUDA_INFO"
	.align	4


	//----- nvinfo : EIATTR_REGCOUNT
	.align		4
        /*0000*/ 	.byte	0x04, 0x2f
        /*0002*/ 	.short	(.L_20 - .L_19)
	.align		4
.L_19:
        /*0004*/ 	.word	index@(_ZN7cutlass13device_kernelINS_4gemm6kernel13GemmUniversalIN4cute5tupleIJiiiiEEENS1_10collective13CollectiveMmaINS1_35MainloopSm100TmaUmmaWarpSpecializedILi4ELi2ELi4ENS5_IJNS4_1CILi1EEESB_SB_EEEEENS5_IJNSA_ILi64EEENSA_ILi256EEESE_EEEaNS5_IJlSB_lEEEaSH_NS4_8TiledMMAINS4_8MMA_AtomIJNS4_15SM100_MMA_S8_SSIaaiLi64ELi256ELNS4_4UMMA5MajorE0ELSM_0ELNSL_8SaturateE0EEEEEENS4_6LayoutISC_NS5_IJNSA_ILi0EEESR_SR_EEEEENS5_IJNS4_10UnderscoreESU_SU_EEEEENS4_13SM90_TMA_LOADENS4_14ComposedLayoutINS4_7SwizzleILi2ELi4ELi3EEENS4_18smem_ptr_flag_bitsILi8EEENSQ_INS5_IJNSA_ILi8EEESE_EEENS5_IJSE_SB_EEEEEEEvNS4_8identityESX_S17_vS18_EENS_8epilogue10collective18CollectiveEpilogueINS1A_23Sm100TmaWarpSpecializedILi4ELi2ELi32ELb0ELb0EEEJSG_NS5_IJNSQ_ISE_SB_EES1F_EEEaSH_aSH_NS1A_6fusion15FusionCallbacksIS1E_NS1H_17LinearCombinationIaiaiLNS_15FloatRoundStyleE2EEESG_S1G_JEEENS4_5SM1004TMEM4LOAD26SM100_TMEM_LOAD_16dp32b32xESX_S17_NS4_39AutoVectorizingCopyWithAssumedAlignmentILi128EEENS4_14SM90_TMA_STOREES17_S1S_S1S_EEEvvEEEEvNT_6ParamsE)
        /*0008*/ 	.word	0x0000007a


	//----- nvinfo : EIATTR_FRAME_SIZE
	.align		4
.L_20:
        /*000c*/ 	.byte	0x04, 0x11
        /*000e*/ 	.short	(.L_22 - .L_21)
	.align		4
.L_21:
        /*0010*/ 	.word	index@($__internal_2_$__cuda_sm10x_tcgen05_guardrail_trap_unallocated_columns_being_dealloced)
        /*0014*/ 	.word	0x00000000


	//----- nvinfo : EIATTR_FRAME_SIZE
	.align		4
.L_22:
        /*0018*/ 	.byte	0x04, 0x11
        /*001a*/ 	.short	(.L_24 - .L_23)
	.align		4
.L_23:
        /*001c*/ 	.word	index@($__internal_1_$__cuda_sm10x_tcgen05_guardrail_trap_phase_invalid_during_alloc)
        /*0020*/ 	.word	0x00000000


	//----- nvinfo : EIATTR_FRAME_SIZE
	.align		4
.L_24:
        /*0024*/ 	.byte	0x04, 0x11
        /*0026*/ 	.short	(.L_26 - .L_25)
	.align		4
.L_25:
        /*0028*/ 	.word	index@($__internal_0_$__cuda_sm10x_tcgen05_guardrail_trap_col_being_dealloced_not_returned_by_alloc)
        /*002c*/ 	.word	0x00000000


	//----- nvinfo : EIATTR_FRAME_SIZE
	.align		4
.L_26:
        /*0030*/ 	.byte	0x04, 0x11
        /*0032*/ 	.short	(.L_28 - .L_27)
	.align		4
.L_27:
        /*0034*/ 	.word	index@(_ZN7cutlass13device_kernelINS_4gemm6kernel13GemmUniversalIN4cute5tupleIJiiiiEEENS1_10collective13CollectiveMmaINS1_35MainloopSm100TmaUmmaWarpSpecializedILi4ELi2ELi4ENS5_IJNS4_1CILi1EEESB_SB_EEEEENS5_IJNSA_ILi64EEENSA_ILi256EEESE_EEEaNS5_IJlSB_lEEEaSH_NS4_8TiledMMAINS4_8MMA_AtomIJNS4_15SM100_MMA_S8_SSIaaiLi64ELi256ELNS4_4UMMA5MajorE0ELSM_0ELNSL_8SaturateE0EEEEEENS4_6LayoutISC_NS5_IJNSA_ILi0EEESR_SR_EEEEENS5_IJNS4_10UnderscoreESU_SU_EEEEENS4_13SM90_TMA_LOADENS4_14ComposedLayoutINS4_7SwizzleILi2ELi4ELi3EEENS4_18smem_ptr_flag_bitsILi8EEENSQ_INS5_IJNSA_ILi8EEESE_EEENS5_IJSE_SB_EEEEEEEvNS4_8identityESX_S17_vS18_EENS_8epilogue10collective18CollectiveEpilogueINS1A_23Sm100TmaWarpSpecializedILi4ELi2ELi32ELb0ELb0EEEJSG_NS5_IJNSQ_ISE_SB_EES1F_EEEaSH_aSH_NS1A_6fusion15FusionCallbacksIS1E_NS1H_17LinearCombinationIaiaiLNS_15FloatRoundStyleE2EEESG_S1G_JEEENS4_5SM1004TMEM4LOAD26SM100_TMEM_LOAD_16dp32b32xESX_S17_NS4_39AutoVectorizingCopyWithAssumedAlignmentILi128EEENS4_14SM90_TMA_STOREES17_S1S_S1S_EEEvvEEEEvNT_6ParamsE)
        /*0038*/ 	.word	0x00000000


	//----- nvinfo : EIATTR_MIN_STACK_SIZE
	.align		4
.L_28:
        /*003c*/ 	.byte	0x04, 0x12
        /*003e*/ 	.short	(.L_30 - .L_29)
	.align		4
.L_29:
        /*0040*/ 	.word	index@(_ZN7cutlass13device_kernelINS_4gemm6kernel13GemmUniversalIN4cute5tupleIJiiiiEEENS1_10collective13CollectiveMmaINS1_35MainloopSm100TmaUmmaWarpSpecializedILi4ELi2ELi4ENS5_IJNS4_1CILi1EEESB_SB_EEEEENS5_IJNSA_ILi64EEENSA_ILi256EEESE_EEEaNS5_IJlSB_lEEEaSH_NS4_8TiledMMAINS4_8MMA_AtomIJNS4_15SM100_MMA_S8_SSIaaiLi64ELi256ELNS4_4UMMA5MajorE0ELSM_0ELNSL_8SaturateE0EEEEEENS4_6LayoutISC_NS5_IJNSA_ILi0EEESR_SR_EEEEENS5_IJNS4_10UnderscoreESU_SU_EEEEENS4_13SM90_TMA_LOADENS4_14ComposedLayoutINS4_7SwizzleILi2ELi4ELi3EEENS4_18smem_ptr_flag_bitsILi8EEENSQ_INS5_IJNSA_ILi8EEESE_EEENS5_IJSE_SB_EEEEEEEvNS4_8identityESX_S17_vS18_EENS_8epilogue10collective18CollectiveEpilogueINS1A_23Sm100TmaWarpSpecializedILi4ELi2ELi32ELb0ELb0EEEJSG_NS5_IJNSQ_ISE_SB_EES1F_EEEaSH_aSH_NS1A_6fusion15FusionCallbacksIS1E_NS1H_17LinearCombinationIaiaiLNS_15FloatRoundStyleE2EEESG_S1G_JEEENS4_5SM1004TMEM4LOAD26SM100_TMEM_LOAD_16dp32b32xESX_S17_NS4_39AutoVectorizingCopyWithAssumedAlignmentILi128EEENS4_14SM90_TMA_STOREES17_S1S_S1S_EEEvvEEEEvNT_6ParamsE)
        /*0044*/ 	.word	0x00000000
.L_30:


//--------------------- .nv.compat                --------------------------
	.section	.nv.compat,"",@"SHT_CUDA_COMPAT_INFO"
	.align	4
        /*0000*/ 	.byte	0x02, 0x09, 0x01, 0x00, 0x02, 0x02, 0x03, 0x00, 0x02, 0x05, 0x06, 0x00, 0x03, 0x07, 0x01, 0x01
        /*0010*/ 	.byte	0x02, 0x03, 0x01, 0x00, 0x02, 0x06, 0x01, 0x00, 0x04, 0x0b, 0x08, 0x00, 0x01, 0x00, 0x00, 0x00
        /*0020*/ 	.byte	0x00, 0x00, 0x00, 0x00


//--------------------- .nv.info._ZN7cutlass13device_kernelINS_4gemm6kernel13GemmUniversalIN4cute5tupleIJiiiiEEENS1_10collective13CollectiveMmaINS1_35MainloopSm100TmaUmmaWarpSpecializedILi4ELi2ELi4ENS5_IJNS4_1CILi1EEESB_SB_EEEEENS5_IJNSA_ILi64EEENSA_ILi256EEESE_EEEaNS5_IJlSB_lEEEaSH_NS4_8TiledMMAINS4_8MMA_AtomIJNS4_15SM100_MMA_S8_SSIaaiLi64ELi256ELNS4_4UMMA5MajorE0ELSM_0ELNSL_8SaturateE0EEEEEENS4_6LayoutISC_NS5_IJNSA_ILi0EEESR_SR_EEEEENS5_IJNS4_10UnderscoreESU_SU_EEEEENS4_13SM90_TMA_LOADENS4_14ComposedLayoutINS4_7SwizzleILi2ELi4ELi3EEENS4_18smem_ptr_flag_bitsILi8EEENSQ_INS5_IJNSA_ILi8EEESE_EEENS5_IJSE_SB_EEEEEEEvNS4_8identityESX_S17_vS18_EENS_8epilogue10collective18CollectiveEpilogueINS1A_23Sm100TmaWarpSpecializedILi4ELi2ELi32ELb0ELb0EEEJSG_NS5_IJNSQ_ISE_SB_EES1F_EEEaSH_aSH_NS1A_6fusion15FusionCallbacksIS1E_NS1H_17LinearCombinationIaiaiLNS_15FloatRoundStyleE2EEESG_S1G_JEEENS4_5SM1004TMEM4LOAD26SM100_TMEM_LOAD_16dp32b32xESX_S17_NS4_39AutoVectorizingCopyWithAssumedAlignmentILi128EEENS4_14SM90_TMA_STOREES17_S1S_S1S_EEEvvEEEEvNT_6ParamsE --------------------------
	.section	.nv.info._ZN7cutlass13device_kernelINS_4gemm6kernel13GemmUniversalIN4cute5tupleIJiiiiEEENS1_10collective13CollectiveMmaINS1_35MainloopSm100TmaUmmaWarpSpecializedILi4ELi2ELi4ENS5_IJNS4_1CILi1EEESB_SB_EEEEENS5_IJNSA_ILi64EEENSA_ILi256EEESE_EEEaNS5_IJlSB_lEEEaSH_NS4_8TiledMMAINS4_8MMA_AtomIJNS4_15SM100_MMA_S8_SSIaaiLi64ELi256ELNS4_4UMMA5MajorE0ELSM_0ELNSL_8SaturateE0EEEEEENS4_6LayoutISC_NS5_IJNSA_ILi0EEESR_SR_EEEEENS5_IJNS4_10UnderscoreESU_SU_EEEEENS4_13SM90_TMA_LOADENS4_14ComposedLayoutINS4_7SwizzleILi2ELi4ELi3EEENS4_18smem_ptr_flag_bitsILi8EEENSQ_INS5_IJNSA_ILi8EEESE_EEENS5_IJSE_SB_EEEEEEEvNS4_8identityESX_S17_vS18_EENS_8epilogue10collective18CollectiveEpilogueINS1A_23Sm100TmaWarpSpecializedILi4ELi2ELi32ELb0ELb0EEEJSG_NS5_IJNSQ_ISE_SB_EES1F_EEEaSH_aSH_NS1A_6fusion15FusionCallbacksIS1E_NS1H_17LinearCombinationIaiaiLNS_15FloatRoundStyleE2EEESG_S1G_JEEENS4_5SM1004TMEM4LOAD26SM100_TMEM_LOAD_16dp32b32xESX_S17_NS4_39AutoVectorizingCopyWithAssumedAlignmentILi128EEENS4_14SM90_TMA_STOREES17_S1S_S1S_EEEvvEEEEvNT_6ParamsE,"",@"SHT_CUDA_INFO"
	.sectionflags	@""
	.align	4


	//----- nvinfo : EIATTR_CUDA_API_VERSION
	.align		4
        /*0000*/ 	.byte	0x04, 0x37
        /*0002*/ 	.short	(.L_32 - .L_31)
.L_31:
        /*0004*/ 	.word	0x00000082


	//----- nvinfo : EIATTR_KPARAM_INFO
	.align		4
.L_32:
        /*0008*/ 	.byte	0x04, 0x17
        /*000a*/ 	.short	(.L_34 - .L_33)
.L_33:
        /*000c*/ 	.word	0x00000000
        /*0010*/ 	.short	0x0000
        /*0012*/ 	.short	0x0000
        /*0014*/ 	.byte	0x00, 0xf0, 0x01, 0x20


	//----- nvinfo : EIATTR_AT_ENTRY_FRAGMENTS
	.align		4
.L_34:
        /*0018*/ 	.byte	0x04, 0x4f
        /*001a*/ 	.short	(.L_36 - .L_35)


	//   ....[0]....
.L_35:
        /*001c*/ 	.word	0x00000006


	//----- nvinfo : EIATTR_RESERVED_SMEM_USED
	.align		4
.L_36:
        /*0020*/ 	.byte	0x01, 0x41
	.zero		2


	//----- nvinfo : EIATTR_SPARSE_MMA_MASK
	.align		4
        /*0024*/ 	.byte	0x03, 0x50
        /*0026*/ 	.short	0x0000


	//----- nvinfo : EIATTR_TCGEN05_1CTA_USED
	.align		4
        /*0028*/ 	.byte	0x01, 0x51
	.zero		2


	//----- nvinfo : EIATTR_MAXREG_COUNT
	.align		4
        /*002c*/ 	.byte	0x03, 0x1b
        /*002e*/ 	.short	0x00ff


	//----- nvinfo : EIATTR_NUM_BARRIERS
	.align		4
        /*0030*/ 	.byte	0x02, 0x4c
        /*0032*/ 	.byte	0x07
	.zero		1


	//----- nvinfo : EIATTR_EXTERNS
	.align		4
        /*0034*/ 	.byte	0x04, 0x0f
        /*0036*/ 	.short	(.L_38 - .L_37)


	//   ....[0]....
	.align		4
.L_37:
        /*0038*/ 	.word	index@(__assertfail)


	//----- nvinfo : EIATTR_MERCURY_ISA_VERSION
	.align		4
.L_38:
        /*003c*/ 	.byte	0x03, 0x5f
        /*003e*/ 	.short	0x0101


	//----- nvinfo : EIATTR_INT_WARP_WIDE_INSTR_OFFSETS
	.align		4
        /*0040*/ 	.byte	0x04, 0x31
        /*0042*/ 	.short	(.L_40 - .L_39)


	//   ....[0]....
.L_39:
        /*0044*/ 	.word	0x00001de0


	//   ....[1]....
        /*0048*/ 	.word	0x000037b0


	//   ....[2]....
        /*004c*/ 	.word	0x000037d0


	//   ....[3]....
        /*0050*/ 	.word	0x00003800


	//   ....[4]....
        /*0054*/ 	.word	0x00004140


	//   ....[5]....
        /*0058*/ 	.word	0x000041b0


	//   ....[6]....
        /*005c*/ 	.word	0x00004290


	//   ....[7]....
        /*0060*/ 	.word	0x00004310


	//   ....[8]....
        /*0064*/ 	.word	0x00004420


	//   ....[9]....
        /*0068*/ 	.word	0x000044b0


	//   ....[10]....
        /*006c*/ 	.word	0x00004690


	//   ....[11]....
        /*0070*/ 	.word	0x000047f0


	//----- nvinfo : EIATTR_COOP_GROUP_MASK_REGIDS
	.align		4
.L_40:
        /*0074*/ 	.byte	0x04, 0x29
        /*0076*/ 	.short	(.L_42 - .L_41)


	//   ....[0]....
.L_41:
        /*0078*/ 	.word	0xffffffff


	//   ....[1]....
        /*007c*/ 	.word	0xffffffff


	//   ....[2]....
        /*0080*/ 	.word	0xffffffff


	//   ....[3]....
        /*0084*/ 	.word	0xffffffff


	//   ....[4]....
        /*0088*/ 	.word	0xffffffff


	//   ....[5]....
        /*008c*/ 	.word	0xffffffff


	//   ....[6]....
        /*0090*/ 	.word	0xffffffff


	//   ....[7]....
        /*0094*/ 	.word	0xffffffff


	//   ....[8]....
        /*0098*/ 	.word	0xffffffff


	//   ....[9]....
        /*009c*/ 	.word	0xffffffff


	//   ....[10]....
        /*00a0*/ 	.word	0xffffffff


	//   ....[11]....
        /*00a4*/ 	.word	0xffffffff


	//   ....[12]....
        /*00a8*/ 	.word	0xffffffff


	//----- nvinfo : EIATTR_COOP_GROUP_INSTR_OFFSETS
	.align		4
.L_42:
        /*00ac*/ 	.byte	0x04, 0x28
        /*00ae*/ 	.short	(.L_44 - .L_43)


	//   ....[0]....
.L_43:
        /*00b0*/ 	.word	0x00000090


	//   ....[1]....
        /*00b4*/ 	.word	0x000004d0


	//   ....[2]....
        /*00b8*/ 	.word	0x00000640


	//   ....[3]....
        /*00bc*/ 	.word	0x000007e0


	//   ....[4]....
        /*00c0*/ 	.word	0x000008e0


	//   ....[5]....
        /*00c4*/ 	.word	0x00000a50


	//   ....[6]....
        /*00c8*/ 	.word	0x00000bf0


	//   ....[7]....
        /*00cc*/ 	.word	0x00001cc0


	//   ....[8]....
        /*00d0*/ 	.word	0x00002aa0


	//   ....[9]....
        /*00d4*/ 	.word	0x00002cb0


	//   ....[10]....
        /*00d8*/ 	.word	0x00002ce0


	//   ....[11]....
        /*00dc*/ 	.word	0x00003690


	//   ....[12]....
        /*00e0*/ 	.word	0x000038c0


	//----- nvinfo : EIATTR_VRC_CTA_INIT_COUNT
	.align		4
.L_44:
        /*00e4*/ 	.byte	0x02, 0x4a
        /*00e6*/ 	.byte	0x80
	.zero		1


	//----- nvinfo : EIATTR_SYSCALL_OFFSETS
	.align		4
        /*00e8*/ 	.byte	0x04, 0x46
        /*00ea*/ 	.short	(.L_46 - .L_45)


	//   ....[0]....
.L_45:
        /*00ec*/ 	.word	0x00005280


	//   ....[1]....
        /*00f0*/ 	.word	0x000053c0


	//   ....[2]....
        /*00f4*/ 	.word	0x00005bc0


	//   ....[3]....
        /*00f8*/ 	.word	0x00006970


	//   ....[4]....
        /*00fc*/ 	.word	0x000076b0


	//   ....[5]....
        /*0100*/ 	.word	0x00008420


	//----- nvinfo : EIATTR_MBARRIER_INSTR_OFFSETS
	.align		4
.L_46:
        /*0104*/ 	.byte	0x04, 0x39
        /*0106*/ 	.short	(.L_48 - .L_47)


	//   ....[0]....
.L_47:
        /*0108*/ 	.word	0x000005b0
        /*010c*/ 	.word	0x000000ff
        /*0110*/ 	.word	0x00000000
        /*0114*/ 	.short	0x0100
        /*0116*/ 	.byte	0x05
	.zero		1


	//   ....[1]....
        /*0118*/ 	.word	0x000005c0
        /*011c*/ 	.word	0x000000ff
        /*0120*/ 	.word	0x00000020
        /*0124*/ 	.short	0x0100
        /*0126*/ 	.byte	0x05
	.zero		1


	//   ....[2]....
        /*0128*/ 	.word	0x000005d0
        /*012c*/ 	.word	0x000000ff
        /*0130*/ 	.word	0x00000008
        /*0134*/ 	.short	0x0100
        /*0136*/ 	.byte	0x05
	.zero		1


	//   ....[3]....
        /*0138*/ 	.word	0x000005e0
        /*013c*/ 	.word	0x000000ff
        /*0140*/ 	.word	0x00000028
        /*0144*/ 	.short	0x0100
        /*0146*/ 	.byte	0x05
	.zero		1


	//   ....[4]....
        /*0148*/ 	.word	0x000005f0
        /*014c*/ 	.word	0x000000ff
        /*0150*/ 	.word	0x00000010
        /*0154*/ 	.short	0x0100
        /*0156*/ 	.byte	0x05
	.zero		1


	//   ....[5]....
        /*0158*/ 	.word	0x00000600
        /*015c*/ 	.word	0x000000ff
        /*0160*/ 	.word	0x00000030
        /*0164*/ 	.short	0x0100
        /*0166*/ 	.byte	0x05
	.zero		1


	//   ....[6]....
        /*0168*/ 	.word	0x00000610
        /*016c*/ 	.word	0x000000ff
        /*0170*/ 	.word	0x00000018
        /*0174*/ 	.short	0x0100
        /*0176*/ 	.byte	0x05
	.zero		1


	//   ....[7]....
        /*0178*/ 	.word	0x00000620
        /*017c*/ 	.word	0x000000ff
        /*0180*/ 	.word	0x00000038
        /*0184*/ 	.short	0x0100
        /*0186*/ 	.byte	0x05
	.zero		1


	//   ....[8]....
        /*0188*/ 	.word	0x00000750
        /*018c*/ 	.word	0x000000ff
        /*0190*/ 	.word	0x00000040
        /*0194*/ 	.short	0x0100
        /*0196*/ 	.byte	0x07
	.zero		1


	//   ....[9]....
        /*0198*/ 	.word	0x00000760
        /*019c*/ 	.word	0x000000ff
        /*01a0*/ 	.word	0x00000060
        /*01a4*/ 	.short	0x0100
        /*01a6*/ 	.byte	0x07
	.zero		1


	//   ....[10]....
        /*01a8*/ 	.word	0x00000770
        /*01ac*/ 	.word	0x000000ff
        /*01b0*/ 	.word	0x00000048
        /*01b4*/ 	.short	0x0100
        /*01b6*/ 	.byte	0x07
	.zero		1


	//   ....[11]....
        /*01b8*/ 	.word	0x00000780
        /*01bc*/ 	.word	0x000000ff
        /*01c0*/ 	.word	0x00000068
        /*01c4*/ 	.short	0x0100
        /*01c6*/ 	.byte	0x07
	.zero		1


	//   ....[12]....
        /*01c8*/ 	.word	0x00000790
        /*01cc*/ 	.word	0x000000ff
        /*01d0*/ 	.word	0x00000050
        /*01d4*/ 	.short	0x0100
        /*01d6*/ 	.byte	0x07
	.zero		1


	//   ....[13]....
        /*01d8*/ 	.word	0x000007a0
        /*01dc*/ 	.word	0x000000ff
        /*01e0*/ 	.word	0x00000070
        /*01e4*/ 	.short	0x0100
        /*01e6*/ 	.byte	0x07
	.zero		1


	//   ....[14]....
        /*01e8*/ 	.word	0x000007b0
        /*01ec*/ 	.word	0x000000ff
        /*01f0*/ 	.word	0x00000058
        /*01f4*/ 	.short	0x0100
        /*01f6*/ 	.byte	0x07
	.zero		1


	//   ....[15]....
        /*01f8*/ 	.word	0x000007c0
        /*01fc*/ 	.word	0x000000ff
        /*0200*/ 	.word	0x00000078
        /*0204*/ 	.short	0x0100
        /*0206*/ 	.byte	0x07
	.zero		1


	//   ....[16]....
        /*0208*/ 	.word	0x000008b0
        /*020c*/ 	.word	0x000000ff
        /*0210*/ 	.word	0x00000080
        /*0214*/ 	.short	0x0100
        /*0216*/ 	.byte	0x05
	.zero		1


	//   ....[17]....
        /*0218*/ 	.word	0x000008c0
        /*021c*/ 	.word	0x000000ff
        /*0220*/ 	.word	0x00000088
        /*0224*/ 	.short	0x0100
        /*0226*/ 	.byte	0x05
	.zero		1


	//   ....[18]....
        /*0228*/ 	.word	0x00000a00
        /*022c*/ 	.word	0x000000ff
        /*0230*/ 	.word	0x00000090
        /*0234*/ 	.short	0x0100
        /*0236*/ 	.byte	0x05
	.zero		1


	//   ....[19]....
        /*0238*/ 	.word	0x00000a10
        /*023c*/ 	.word	0x000000ff
        /*0240*/ 	.word	0x000000a0
        /*0244*/ 	.short	0x0100
        /*0246*/ 	.byte	0x05
	.zero		1


	//   ....[20]....
        /*0248*/ 	.word	0x00000a20
        /*024c*/ 	.word	0x000000ff
        /*0250*/ 	.word	0x00000098
        /*0254*/ 	.short	0x0100
        /*0256*/ 	.byte	0x05
	.zero		1


	//   ....[21]....
        /*0258*/ 	.word	0x00000a30
        /*025c*/ 	.word	0x000000ff
        /*0260*/ 	.word	0x000000a8
        /*0264*/ 	.short	0x0100
        /*0266*/ 	.byte	0x05
	.zero		1


	//   ....[22]....
        /*0268*/ 	.word	0x00000b60
        /*026c*/ 	.word	0x000000ff
        /*0270*/ 	.word	0x000000b0
        /*0274*/ 	.short	0x0100
        /*0276*/ 	.byte	0x07
	.zero		1


	//   ....[23]....
        /*0278*/ 	.word	0x00000b70
        /*027c*/ 	.word	0x000000ff
        /*0280*/ 	.word	0x000000d0
        /*0284*/ 	.short	0x0100
        /*0286*/ 	.byte	0x07
	.zero		1


	//   ....[24]....
        /*0288*/ 	.word	0x00000b80
        /*028c*/ 	.word	0x000000ff
        /*0290*/ 	.word	0x000000b8
        /*0294*/ 	.short	0x0100
        /*0296*/ 	.byte	0x07
	.zero		1


	//   ....[25]....
        /*0298*/ 	.word	0x00000b90
        /*029c*/ 	.word	0x000000ff
        /*02a0*/ 	.word	0x000000d8
        /*02a4*/ 	.short	0x0100
        /*02a6*/ 	.byte	0x07
	.zero		1


	//   ....[26]....
        /*02a8*/ 	.word	0x00000ba0
        /*02ac*/ 	.word	0x000000ff
        /*02b0*/ 	.word	0x000000c0
        /*02b4*/ 	.short	0x0100
        /*02b6*/ 	.byte	0x07
	.zero		1


	//   ....[27]....
        /*02b8*/ 	.word	0x00000bb0
        /*02bc*/ 	.word	0x000000ff
        /*02c0*/ 	.word	0x000000e0
        /*02c4*/ 	.short	0x0100
        /*02c6*/ 	.byte	0x07
	.zero		1


	//   ....[28]....
        /*02c8*/ 	.word	0x00000bc0
        /*02cc*/ 	.word	0x000000ff
        /*02d0*/ 	.word	0x000000c8
        /*02d4*/ 	.short	0x0100
        /*02d6*/ 	.byte	0x07
	.zero		1


	//   ....[29]....
        /*02d8*/ 	.word	0x00000bd0
        /*02dc*/ 	.word	0x000000ff
        /*02e0*/ 	.word	0x000000e8
        /*02e4*/ 	.short	0x0100
        /*02e6*/ 	.byte	0x07
	.zero		1


	//   ....[30]....
        /*02e8*/ 	.word	0x00000cc0
        /*02ec*/ 	.word	0x000000ff
        /*02f0*/ 	.word	0x000000f0
        /*02f4*/ 	.short	0x0100
        /*02f6*/ 	.byte	0x05
	.zero		1


	//   ....[31]....
        /*02f8*/ 	.word	0x00000cd0
        /*02fc*/ 	.word	0x000000ff
        /*0300*/ 	.word	0x00000100
        /*0304*/ 	.short	0x0100
        /*0306*/ 	.byte	0x05
	.zero		1


	//   ....[32]....
        /*0308*/ 	.word	0x00000ce0
        /*030c*/ 	.word	0x000000ff
        /*0310*/ 	.word	0x000000f8
        /*0314*/ 	.short	0x0100
        /*0316*/ 	.byte	0x05
	.zero		1


	//   ....[33]....
        /*0318*/ 	.word	0x00000cf0
        /*031c*/ 	.word	0x000000ff
        /*0320*/ 	.word	0x00000108
        /*0324*/ 	.short	0x0100
        /*0326*/ 	.byte	0x05
	.zero		1


	//   ....[34]....
        /*0328*/ 	.word	0x000015c0
        /*032c*/ 	.word	0x00000003
        /*0330*/ 	.word	0x00000100
        /*0334*/ 	.short	0x010a
        /*0336*/ 	.byte	0xff
	.zero		1


	//   ....[35]....
        /*0338*/ 	.word	0x000015f0
        /*033c*/ 	.word	0x00000003
        /*0340*/ 	.word	0x000000f0
        /*0344*/ 	.short	0x0101
        /*0346*/ 	.byte	0xff
	.zero		1


	//   ....[36]....
        /*0348*/ 	.word	0x000016c0
        /*034c*/ 	.word	0x000000ff
        /*0350*/ 	.word	0x00000020
        /*0354*/ 	.short	0x010a
        /*0356*/ 	.byte	0x08
	.zero		1


	//   ....[37]....
        /*0358*/ 	.word	0x00001760
        /*035c*/ 	.word	0x000000ff
        /*0360*/ 	.word	0x00000020
        /*0364*/ 	.short	0x010a
        /*0366*/ 	.byte	0x21
	.zero		1


	//   ....[38]....
        /*0368*/ 	.word	0x000018b0
        /*036c*/ 	.word	0x000000ff
        /*0370*/ 	.word	0x00000020
        /*0374*/ 	.short	0x010a
        /*0376*/ 	.byte	0x08
	.zero		1


	//   ....[39]....
        /*0378*/ 	.word	0x000019c0
        /*037c*/ 	.word	0x000000ff
        /*0380*/ 	.word	0x00000088
        /*0384*/ 	.short	0x0101
        /*0386*/ 	.byte	0x04
	.zero		1


	//   ....[40]....
        /*0388*/ 	.word	0x000019e0
        /*038c*/ 	.word	0x000000ff
        /*0390*/ 	.word	0x00000020
        /*0394*/ 	.short	0x010a
        /*0396*/ 	.byte	0x08
	.zero		1


	//   ....[41]....
        /*0398*/ 	.word	0x00001a60
        /*039c*/ 	.word	0x000000ff
        /*03a0*/ 	.word	0x00000020
        /*03a4*/ 	.short	0x010a
        /*03a6*/ 	.byte	0x11
	.zero		1


	//   ....[42]....
        /*03a8*/ 	.word	0x00001bb0
        /*03ac*/ 	.word	0x000000ff
        /*03b0*/ 	.word	0x00000020
        /*03b4*/ 	.short	0x010a
        /*03b6*/ 	.byte	0x08
	.zero		1


	//   ....[43]....
        /*03b8*/ 	.word	0x00001cf0
        /*03bc*/ 	.word	0x00000002
        /*03c0*/ 	.word	0x00000090
        /*03c4*/ 	.short	0x010a
        /*03c6*/ 	.byte	0xff
	.zero		1


	//   ....[44]....
        /*03c8*/ 	.word	0x00001db0
        /*03cc*/ 	.word	0x00000002
        /*03d0*/ 	.word	0x00000000
        /*03d4*/ 	.short	0x0101
        /*03d6*/ 	.byte	0xff
	.zero		1


	//   ....[45]....
        /*03d8*/ 	.word	0x00002310
        /*03dc*/ 	.word	0x000000ff
        /*03e0*/ 	.word	0x00000000
        /*03e4*/ 	.short	0x010a
        /*03e6*/ 	.byte	0x05
	.zero		1


	//   ....[46]....
        /*03e8*/ 	.word	0x000023a0
        /*03ec*/ 	.word	0x000000ff
        /*03f0*/ 	.word	0x00000000
        /*03f4*/ 	.short	0x010a
        /*03f6*/ 	.byte	0x05
	.zero		1


	//   ....[47]....
        /*03f8*/ 	.word	0x00002430
        /*03fc*/ 	.word	0x000000ff
        /*0400*/ 	.word	0x00000000
        /*0404*/ 	.short	0x010a
        /*0406*/ 	.byte	0x05
	.zero		1


	//   ....[48]....
        /*0408*/ 	.word	0x000024d0
        /*040c*/ 	.word	0x00000000
        /*0410*/ 	.word	0x00000000
        /*0414*/ 	.short	0x010a
        /*0416*/ 	.byte	0xff
	.zero		1


	//   ....[49]....
        /*0418*/ 	.word	0x000025f0
        /*041c*/ 	.word	0x00000000
        /*0420*/ 	.word	0x000000f0
        /*0424*/ 	.short	0x010a
        /*0426*/ 	.byte	0xff
	.zero		1


	//   ....[50]....
        /*0428*/ 	.word	0x00002650
        /*042c*/ 	.word	0x00000004
        /*0430*/ 	.word	0x00000000
        /*0434*/ 	.short	0x0101
        /*0436*/ 	.byte	0xff
	.zero		1


	//   ....[51]....
        /*0438*/ 	.word	0x00002670
        /*043c*/ 	.word	0x000000ff
        /*0440*/ 	.word	0x000000a0
        /*0444*/ 	.short	0x010a
        /*0446*/ 	.byte	0x05
	.zero		1


	//   ....[52]....
        /*0448*/ 	.word	0x00002790
        /*044c*/ 	.word	0x00000000
        /*0450*/ 	.word	0x00000090
        /*0454*/ 	.short	0x010a
        /*0456*/ 	.byte	0xff
	.zero		1


	//   ....[53]....
        /*0458*/ 	.word	0x000028a0
        /*045c*/ 	.word	0x00000000
        /*0460*/ 	.word	0x00000000
        /*0464*/ 	.short	0x0101
        /*0466*/ 	.byte	0xff
	.zero		1


	//   ....[54]....
        /*0468*/ 	.word	0x00002930
        /*046c*/ 	.word	0x000000ff
        /*0470*/ 	.word	0x000000a0
        /*0474*/ 	.short	0x0106
        /*0476*/ 	.byte	0x05
	.zero		1


	//   ....[55]....
        /*0478*/ 	.word	0x00002950
        /*047c*/ 	.word	0x000000ff
        /*0480*/ 	.word	0x000000a0
        /*0484*/ 	.short	0x010a
        /*0486*/ 	.byte	0x05
	.zero		1


	//   ....[56]....
        /*0488*/ 	.word	0x000029e0
        /*048c*/ 	.word	0x000000ff
        /*0490*/ 	.word	0x000000a0
        /*0494*/ 	.short	0x0106
        /*0496*/ 	.byte	0x04
	.zero		1


	//   ....[57]....
        /*0498*/ 	.word	0x00002a20
        /*049c*/ 	.word	0x00000000
        /*04a0*/ 	.word	0x000000a0
        /*04a4*/ 	.short	0x010a
        /*04a6*/ 	.byte	0xff
	.zero		1


	//   ....[58]....
        /*04a8*/ 	.word	0x00002f20
        /*04ac*/ 	.word	0x00000000
        /*04b0*/ 	.word	0x00000090
        /*04b4*/ 	.short	0x010a
        /*04b6*/ 	.byte	0xff
	.zero		1


	//   ....[59]....
        /*04b8*/ 	.word	0x00003020
        /*04bc*/ 	.word	0x00000003
        /*04c0*/ 	.word	0x00000000
        /*04c4*/ 	.short	0x0101
        /*04c6*/ 	.byte	0xff
	.zero		1


	//   ....[60]....
        /*04c8*/ 	.word	0x00003030
        /*04cc*/ 	.word	0x000000ff
        /*04d0*/ 	.word	0x00000000
        /*04d4*/ 	.short	0x010a
        /*04d6*/ 	.byte	0x04
	.zero		1


	//   ....[61]....
        /*04d8*/ 	.word	0x000030b0
        /*04dc*/ 	.word	0x000000ff
        /*04e0*/ 	.word	0x000000d0
        /*04e4*/ 	.short	0x010a
        /*04e6*/ 	.byte	0x08
	.zero		1


	//   ....[62]....
        /*04e8*/ 	.word	0x00003190
        /*04ec*/ 	.word	0x000000ff
        /*04f0*/ 	.word	0x00000000
        /*04f4*/ 	.short	0x010a
        /*04f6*/ 	.byte	0x07
	.zero		1


	//   ....[63]....
        /*04f8*/ 	.word	0x000032d0
        /*04fc*/ 	.word	0x000000ff
        /*0500*/ 	.word	0x00000000
        /*0504*/ 	.short	0x010a
        /*0506*/ 	.byte	0x04
	.zero		1


	//   ....[64]....
        /*0508*/ 	.word	0x000034c0
        /*050c*/ 	.word	0x000000ff
        /*0510*/ 	.word	0x00000000
        /*0514*/ 	.short	0x010a
        /*0516*/ 	.byte	0x05
	.zero		1


	//   ....[65]....
        /*0518*/ 	.word	0x00003550
        /*051c*/ 	.word	0x000000ff
        /*0520*/ 	.word	0x00000000
        /*0524*/ 	.short	0x010a
        /*0526*/ 	.byte	0x05
	.zero		1


	//   ....[66]....
        /*0528*/ 	.word	0x000035e0
        /*052c*/ 	.word	0x000000ff
        /*0530*/ 	.word	0x00000000
        /*0534*/ 	.short	0x010a
        /*0536*/ 	.byte	0x05
	.zero		1


	//   ....[67]....
        /*0538*/ 	.word	0x00003670
        /*053c*/ 	.word	0x000000ff
        /*0540*/ 	.word	0x00000000
        /*0544*/ 	.short	0x010a
        /*0546*/ 	.byte	0x07
	.zero		1


	//   ....[68]....
        /*0548*/ 	.word	0x00003af0
        /*054c*/ 	.word	0x00000000
        /*0550*/ 	.word	0x00000090
        /*0554*/ 	.short	0x010a
        /*0556*/ 	.byte	0xff
	.zero		1


	//   ....[69]....
        /*0558*/ 	.word	0x00003bb0
        /*055c*/ 	.word	0x00000000
        /*0560*/ 	.word	0x00000000
        /*0564*/ 	.short	0x0101
        /*0566*/ 	.byte	0xff
	.zero		1


	//   ....[70]....
        /*0568*/ 	.word	0x00003ed0
        /*056c*/ 	.word	0x000000ff
        /*0570*/ 	.word	0x00000088
        /*0574*/ 	.short	0x010a
        /*0576*/ 	.byte	0x07
	.zero		1


	//   ....[71]....
        /*0578*/ 	.word	0x000040c0
        /*057c*/ 	.word	0x000000ff
        /*0580*/ 	.word	0x00000060
        /*0584*/ 	.short	0x010a
        /*0586*/ 	.byte	0x07
	.zero		1


	//   ....[72]....
        /*0588*/ 	.word	0x00004230
        /*058c*/ 	.word	0x000000ff
        /*0590*/ 	.word	0x00000040
        /*0594*/ 	.short	0x010b
        /*0596*/ 	.byte	0x07
	.zero		1


	//   ....[73]....
        /*0598*/ 	.word	0x00004240
        /*059c*/ 	.word	0x000000ff
        /*05a0*/ 	.word	0x00000000
        /*05a4*/ 	.short	0x0101
        /*05a6*/ 	.byte	0x08
	.zero		1


	//   ....[74]....
        /*05a8*/ 	.word	0x00004260
        /*05ac*/ 	.word	0x000000ff
        /*05b0*/ 	.word	0x00000068
        /*05b4*/ 	.short	0x010a
        /*05b6*/ 	.byte	0x07
	.zero		1


	//   ....[75]....
        /*05b8*/ 	.word	0x000043c0
        /*05bc*/ 	.word	0x000000ff
        /*05c0*/ 	.word	0x00000048
        /*05c4*/ 	.short	0x010b
        /*05c6*/ 	.byte	0x07
	.zero		1


	//   ....[76]....
        /*05c8*/ 	.word	0x000043d0
        /*05cc*/ 	.word	0x000000ff
        /*05d0*/ 	.word	0x00000000
        /*05d4*/ 	.short	0x0101
        /*05d6*/ 	.byte	0x08
	.zero		1


	//   ....[77]....
        /*05d8*/ 	.word	0x000043e0
        /*05dc*/ 	.word	0x000000ff
        /*05e0*/ 	.word	0x00000070
        /*05e4*/ 	.short	0x010a
        /*05e6*/ 	.byte	0x07
	.zero		1


	//   ....[78]....
        /*05e8*/ 	.word	0x00004580
        /*05ec*/ 	.word	0x000000ff
        /*05f0*/ 	.word	0x00000050
        /*05f4*/ 	.short	0x010b
        /*05f6*/ 	.byte	0x07
	.zero		1


	//   ....[79]....
        /*05f8*/ 	.word	0x000045f0
        /*05fc*/ 	.word	0x000000ff
        /*0600*/ 	.word	0x00000000
        /*0604*/ 	.short	0x0101
        /*0606*/ 	.byte	0x08
	.zero		1


	//   ....[80]....
        /*0608*/ 	.word	0x00004620
        /*060c*/ 	.word	0x000000ff
        /*0610*/ 	.word	0x00000078
        /*0614*/ 	.short	0x010a
        /*0616*/ 	.byte	0x07
	.zero		1


	//   ....[81]....
        /*0618*/ 	.word	0x00004830
        /*061c*/ 	.word	0x000000ff
        /*0620*/ 	.word	0x00000058
        /*0624*/ 	.short	0x010b
        /*0626*/ 	.byte	0x07
	.zero		1


	//   ....[82]....
        /*0628*/ 	.word	0x00004850
        /*062c*/ 	.word	0x000000ff
        /*0630*/ 	.word	0x00000000
        /*0634*/ 	.short	0x0101
        /*0636*/ 	.byte	0x0d
	.zero		1


	//   ....[83]....
        /*0638*/ 	.word	0x00004880
        /*063c*/ 	.word	0x000000ff
        /*0640*/ 	.word	0x00000060
        /*0644*/ 	.short	0x010a
        /*0646*/ 	.byte	0x07
	.zero		1


	//   ....[84]....
        /*0648*/ 	.word	0x000048a0
        /*064c*/ 	.word	0x000000ff
        /*0650*/ 	.word	0x00000068
        /*0654*/ 	.short	0x010a
        /*0656*/ 	.byte	0x07
	.zero		1


	//   ....[85]....
        /*0658*/ 	.word	0x000048c0
        /*065c*/ 	.word	0x000000ff
        /*0660*/ 	.word	0x00000070
        /*0664*/ 	.short	0x010a
        /*0666*/ 	.byte	0x07
	.zero		1


	//   ....[86]....
        /*0668*/ 	.word	0x00004900
        /*066c*/ 	.word	0x00000000
        /*0670*/ 	.word	0x00000078
        /*0674*/ 	.short	0x010a
        /*0676*/ 	.byte	0xff
	.zero		1


	//   ....[87]....
        /*0678*/ 	.word	0x00004c50
        /*067c*/ 	.word	0x00000000
        /*0680*/ 	.word	0x00000090
        /*0684*/ 	.short	0x010a
        /*0686*/ 	.byte	0xff
	.zero		1


	//   ....[88]....
        /*0688*/ 	.word	0x00004d60
        /*068c*/ 	.word	0x00000000
        /*0690*/ 	.word	0x00000000
        /*0694*/ 	.short	0x0101
        /*0696*/ 	.byte	0xff
	.zero		1


	//   ....[89]....
        /*0698*/ 	.word	0x000057b0
        /*069c*/ 	.word	0x00000000
        /*06a0*/ 	.word	0x00000040
        /*06a4*/ 	.short	0x010a
        /*06a6*/ 	.byte	0xff
	.zero		1


	//   ....[90]....
        /*06a8*/ 	.word	0x00005820
        /*06ac*/ 	.word	0x0000006c
        /*06b0*/ 	.word	0x000000b0
        /*06b4*/ 	.short	0x010a
        /*06b6*/ 	.byte	0xff
	.zero		1


	//   ....[91]....
        /*06b8*/ 	.word	0x00005900
        /*06bc*/ 	.word	0x00000000
        /*06c0*/ 	.word	0x00000040
        /*06c4*/ 	.short	0x010a
        /*06c6*/ 	.byte	0xff
	.zero		1


	//   ....[92]....
        /*06c8*/ 	.word	0x00005a20
        /*06cc*/ 	.word	0x00000000
        /*06d0*/ 	.word	0x00000000
        /*06d4*/ 	.short	0x0101
        /*06d6*/ 	.byte	0xff
	.zero		1


	//   ....[93]....
        /*06d8*/ 	.word	0x00005aa0
        /*06dc*/ 	.word	0x0000006c
        /*06e0*/ 	.word	0x000000b0
        /*06e4*/ 	.short	0x010a
        /*06e6*/ 	.byte	0xff
	.zero		1


	//   ....[94]....
        /*06e8*/ 	.word	0x00006620
        /*06ec*/ 	.word	0x00000037
        /*06f0*/ 	.word	0x00000040
        /*06f4*/ 	.short	0x010a
        /*06f6*/ 	.byte	0xff
	.zero		1


	//   ....[95]....
        /*06f8*/ 	.word	0x000066d0
        /*06fc*/ 	.word	0x00000037
        /*0700*/ 	.word	0x00000040
        /*0704*/ 	.short	0x010a
        /*0706*/ 	.byte	0xff
	.zero		1


	//   ....[96]....
        /*0708*/ 	.word	0x000067f0
        /*070c*/ 	.word	0x00000000
        /*0710*/ 	.word	0x00000000
        /*0714*/ 	.short	0x0101
        /*0716*/ 	.byte	0xff
	.zero		1


	//   ....[97]....
        /*0718*/ 	.word	0x00007360
        /*071c*/ 	.word	0x00000049
        /*0720*/ 	.word	0x00000040
        /*0724*/ 	.short	0x010a
        /*0726*/ 	.byte	0xff
	.zero		1


	//   ....[98]....
        /*0728*/ 	.word	0x00007410
        /*072c*/ 	.word	0x00000049
        /*0730*/ 	.word	0x00000040
        /*0734*/ 	.short	0x010a
        /*0736*/ 	.byte	0xff
	.zero		1


	//   ....[99]....
        /*0738*/ 	.word	0x00007530
        /*073c*/ 	.word	0x00000002
        /*0740*/ 	.word	0x00000000
        /*0744*/ 	.short	0x0101
        /*0746*/ 	.byte	0xff
	.zero		1


	//   ....[100]....
        /*0748*/ 	.word	0x000080d0
        /*074c*/ 	.word	0x0000004c
        /*0750*/ 	.word	0x00000040
        /*0754*/ 	.short	0x010a
        /*0756*/ 	.byte	0xff
	.zero		1


	//   ....[101]....
        /*0758*/ 	.word	0x00008180
        /*075c*/ 	.word	0x0000004c
        /*0760*/ 	.word	0x00000040
        /*0764*/ 	.short	0x010a
        /*0766*/ 	.byte	0xff
	.zero		1


	//   ....[102]....
        /*0768*/ 	.word	0x000082a0
        /*076c*/ 	.word	0x00000000
        /*0770*/ 	.word	0x00000000
        /*0774*/ 	.short	0x0101
        /*0776*/ 	.byte	0xff
	.zero		1


	//   ....[103]....
        /*0778*/ 	.word	0x00008650
        /*077c*/ 	.word	0x000000ff
        /*0780*/ 	.word	0x00000000
        /*0784*/ 	.short	0x0101
        /*0786*/ 	.byte	0x05
	.zero		1


	//   ....[104]....
        /*0788*/ 	.word	0x00008f90
        /*078c*/ 	.word	0x00000003
        /*0790*/ 	.word	0x00000100
        /*0794*/ 	.short	0x010a
        /*0796*/ 	.byte	0xff
	.zero		1


	//   ....[105]....
        /*0798*/ 	.word	0x00008ff0
        /*079c*/ 	.word	0x00000002
        /*07a0*/ 	.word	0x00000020
        /*07a4*/ 	.short	0x010a
        /*07a6*/ 	.byte	0xff
	.zero		1


	//   ....[106]....
        /*07a8*/ 	.word	0x00009050
        /*07ac*/ 	.word	0x00000002
        /*07b0*/ 	.word	0x00000020
        /*07b4*/ 	.short	0x010a
        /*07b6*/ 	.byte	0xff
	.zero		1


	//   ....[107]....
        /*07b8*/ 	.word	0x000090a0
        /*07bc*/ 	.word	0x00000002
        /*07c0*/ 	.word	0x00000090
        /*07c4*/ 	.short	0x010a
        /*07c6*/ 	.byte	0xff
	.zero		1


	//   ....[108]....
        /*07c8*/ 	.word	0x00009100
        /*07cc*/ 	.word	0x00000000
        /*07d0*/ 	.word	0x00000000
        /*07d4*/ 	.short	0x010a
        /*07d6*/ 	.byte	0xff
	.zero		1


	//   ....[109]....
        /*07d8*/ 	.word	0x00009160
        /*07dc*/ 	.word	0x00000000
        /*07e0*/ 	.word	0x00000000
        /*07e4*/ 	.short	0x010a
        /*07e6*/ 	.byte	0xff
	.zero		1


	//   ....[110]....
        /*07e8*/ 	.word	0x000091c0
        /*07ec*/ 	.word	0x00000000
        /*07f0*/ 	.word	0x00000000
        /*07f4*/ 	.short	0x010a
        /*07f6*/ 	.byte	0xff
	.zero		1


	//   ....[111]....
        /*07f8*/ 	.word	0x00009210
        /*07fc*/ 	.word	0x00000000
        /*0800*/ 	.word	0x000000f0
        /*0804*/ 	.short	0x010a
        /*0806*/ 	.byte	0xff
	.zero		1


	//   ....[112]....
        /*0808*/ 	.word	0x00009270
        /*080c*/ 	.word	0x00000000
        /*0810*/ 	.word	0x000000a0
        /*0814*/ 	.short	0x010a
        /*0816*/ 	.byte	0xff
	.zero		1


	//   ....[113]....
        /*0818*/ 	.word	0x000092c0
        /*081c*/ 	.word	0x00000000
        /*0820*/ 	.word	0x00000090
        /*0824*/ 	.short	0x010a
        /*0826*/ 	.byte	0xff
	.zero		1


	//   ....[114]....
        /*0828*/ 	.word	0x00009320
        /*082c*/ 	.word	0x00000000
        /*0830*/ 	.word	0x000000a0
        /*0834*/ 	.short	0x010a
        /*0836*/ 	.byte	0xff
	.zero		1


	//   ....[115]....
        /*0838*/ 	.word	0x00009370
        /*083c*/ 	.word	0x00000000
        /*0840*/ 	.word	0x00000090
        /*0844*/ 	.short	0x010a
        /*0846*/ 	.byte	0xff
	.zero		1


	//   ....[116]....
        /*0848*/ 	.word	0x000093d0
        /*084c*/ 	.word	0x00000003
        /*0850*/ 	.word	0x000000d0
        /*0854*/ 	.short	0x010a
        /*0856*/ 	.byte	0xff
	.zero		1


	//   ....[117]....
        /*0858*/ 	.word	0x00009430
        /*085c*/ 	.word	0x00000000
        /*0860*/ 	.word	0x00000000
        /*0864*/ 	.short	0x010a
        /*0866*/ 	.byte	0xff
	.zero		1


	//   ....[118]....
        /*0868*/ 	.word	0x00009490
        /*086c*/ 	.word	0x00000000
        /*0870*/ 	.word	0x00000000
        /*0874*/ 	.short	0x010a
        /*0876*/ 	.byte	0xff
	.zero		1


	//   ....[119]....
        /*0878*/ 	.word	0x000094f0
        /*087c*/ 	.word	0x00000000
        /*0880*/ 	.word	0x00000000
        /*0884*/ 	.short	0x010a
        /*0886*/ 	.byte	0xff
	.zero		1


	//   ....[120]....
        /*0888*/ 	.word	0x00009550
        /*088c*/ 	.word	0x00000000
        /*0890*/ 	.word	0x00000000
        /*0894*/ 	.short	0x010a
        /*0896*/ 	.byte	0xff
	.zero		1


	//   ....[121]....
        /*0898*/ 	.word	0x000095b0
        /*089c*/ 	.word	0x00000000
        /*08a0*/ 	.word	0x00000000
        /*08a4*/ 	.short	0x010a
        /*08a6*/ 	.byte	0xff
	.zero		1


	//   ....[122]....
        /*08a8*/ 	.word	0x00009600
        /*08ac*/ 	.word	0x00000000
        /*08b0*/ 	.word	0x00000090
        /*08b4*/ 	.short	0x010a
        /*08b6*/ 	.byte	0xff
	.zero		1


	//   ....[123]....
        /*08b8*/ 	.word	0x00009660
        /*08bc*/ 	.word	0x00000000
        /*08c0*/ 	.word	0x00000088
        /*08c4*/ 	.short	0x010a
        /*08c6*/ 	.byte	0xff
	.zero		1


	//   ....[124]....
        /*08c8*/ 	.word	0x000096c0
        /*08cc*/ 	.word	0x00000003
        /*08d0*/ 	.word	0x00000060
        /*08d4*/ 	.short	0x010a
        /*08d6*/ 	.byte	0xff
	.zero		1


	//   ....[125]....
        /*08d8*/ 	.word	0x00009720
        /*08dc*/ 	.word	0x00000003
        /*08e0*/ 	.word	0x00000068
        /*08e4*/ 	.short	0x010a
        /*08e6*/ 	.byte	0xff
	.zero		1


	//   ....[126]....
        /*08e8*/ 	.word	0x00009780
        /*08ec*/ 	.word	0x00000003
        /*08f0*/ 	.word	0x00000070
        /*08f4*/ 	.short	0x010a
        /*08f6*/ 	.byte	0xff
	.zero		1


	//   ....[127]....
        /*08f8*/ 	.word	0x000097e0
        /*08fc*/ 	.word	0x00000003
        /*0900*/ 	.word	0x00000078
        /*0904*/ 	.short	0x010a
        /*0906*/ 	.byte	0xff
	.zero		1


	//   ....[128]....
        /*0908*/ 	.word	0x00009840
        /*090c*/ 	.word	0x00000000
        /*0910*/ 	.word	0x00000060
        /*0914*/ 	.short	0x010a
        /*0916*/ 	.byte	0xff
	.zero		1


	//   ....[129]....
        /*0918*/ 	.word	0x000098a0
        /*091c*/ 	.word	0x00000000
        /*0920*/ 	.word	0x00000068
        /*0924*/ 	.short	0x010a
        /*0926*/ 	.byte	0xff
	.zero		1


	//   ....[130]....
        /*0928*/ 	.word	0x00009900
        /*092c*/ 	.word	0x00000000
        /*0930*/ 	.word	0x00000070
        /*0934*/ 	.short	0x010a
        /*0936*/ 	.byte	0xff
	.zero		1


	//   ....[131]....
        /*0938*/ 	.word	0x00009950
        /*093c*/ 	.word	0x00000000
        /*0940*/ 	.word	0x00000090
        /*0944*/ 	.short	0x010a
        /*0946*/ 	.byte	0xff
	.zero		1


	//   ....[132]....
        /*0948*/ 	.word	0x000099a0
        /*094c*/ 	.word	0x00000000
        /*0950*/ 	.word	0x00000040
        /*0954*/ 	.short	0x010a
        /*0956*/ 	.byte	0xff
	.zero		1


	//   ....[133]....
        /*0958*/ 	.word	0x000099f0
        /*095c*/ 	.word	0x0000006c
        /*0960*/ 	.word	0x000000b0
        /*0964*/ 	.short	0x010a
        /*0966*/ 	.byte	0xff
	.zero		1


	//   ....[134]....
        /*0968*/ 	.word	0x00009a40
        /*096c*/ 	.word	0x00000037
        /*0970*/ 	.word	0x00000040
        /*0974*/ 	.short	0x010a
        /*0976*/ 	.byte	0xff
	.zero		1


	//   ....[135]....
        /*0978*/ 	.word	0x00009a90
        /*097c*/ 	.word	0x00000049
        /*0980*/ 	.word	0x00000040
        /*0984*/ 	.short	0x010a
        /*0986*/ 	.byte	0xff
	.zero		1


	//   ....[136]....
        /*0988*/ 	.word	0x00009ae0
        /*098c*/ 	.word	0x0000004c
        /*0990*/ 	.word	0x00000040
        /*0994*/ 	.short	0x010a
        /*0996*/ 	.byte	0xff
	.zero		1


	//----- nvinfo : EIATTR_NUM_MBARRIERS
	.align		4
.L_48:
        /*0998*/ 	.byte	0x03, 0x38
        /*099a*/ 	.short	0x0022


	//----- nvinfo : EIATTR_EXIT_INSTR_OFFSETS
	.align		4
        /*099c*/ 	.byte	0x04, 0x1c
        /*099e*/ 	.short	(.L_50 - .L_49)


	//   ....[0]....
.L_49:
        /*09a0*/ 	.word	0x00002500


	//   ....[1]....
        /*09a4*/ 	.word	0x000029f0


	//   ....[2]....
        /*09a8*/ 	.word	0x00002a50


	//   ....[3]....
        /*09ac*/ 	.word	0x000038d0


	//   ....[4]....
        /*09b0*/ 	.word	0x00004930


	//   ....[5]....
        /*09b4*/ 	.word	0x00004970


	//   ....[6]....
        /*09b8*/ 	.word	0x00008f80


	//----- nvinfo : EIATTR_MAX_THREADS
	.align		4
.L_50:
        /*09bc*/ 	.byte	0x04, 0x05
        /*09be*/ 	.short	(.L_52 - .L_51)
.L_51:
        /*09c0*/ 	.word	0x00000100
        /*09c4*/ 	.word	0x00000001
        /*09c8*/ 	.word	0x00000001


	//----- nvinfo : EIATTR_CRS_STACK_SIZE
	.align		4
.L_52:
        /*09cc*/ 	.byte	0x04, 0x1e
        /*09ce*/ 	.short	(.L_54 - .L_53)
.L_53:
        /*09d0*/ 	.word	0x00000000


	//----- nvinfo : EIATTR_CBANK_PARAM_SIZE
	.align		4
.L_54:
        /*09d4*/ 	.byte	0x03, 0x19
        /*09d6*/ 	.short	0x0800


	//----- nvinfo : EIATTR_PARAM_CBANK
	.align		4
        /*09d8*/ 	.byte	0x04, 0x0a
        /*09da*/ 	.short	(.L_56 - .L_55)
	.align		4
.L_55:
        /*09dc*/ 	.word	index@(.nv.constant0._ZN7cutlass13device_kernelINS_4gemm6kernel13GemmUniversalIN4cute5tupleIJiiiiEEENS1_10collective13CollectiveMmaINS1_35MainloopSm100TmaUmmaWarpSpecializedILi4ELi2ELi4ENS5_IJNS4_1CILi1EEESB_SB_EEEEENS5_IJNSA_ILi64EEENSA_ILi256EEESE_EEEaNS5_IJlSB_lEEEaSH_NS4_8TiledMMAINS4_8MMA_AtomIJNS4_15SM100_MMA_S8_SSIaaiLi64ELi256ELNS4_4UMMA5MajorE0ELSM_0ELNSL_8SaturateE0EEEEEENS4_6LayoutISC_NS5_IJNSA_ILi0EEESR_SR_EEEEENS5_IJNS4_10UnderscoreESU_SU_EEEEENS4_13SM90_TMA_LOADENS4_14ComposedLayoutINS4_7SwizzleILi2ELi4ELi3EEENS4_18smem_ptr_flag_bitsILi8EEENSQ_INS5_IJNSA_ILi8EEESE_EEENS5_IJSE_SB_EEEEEEEvNS4_8identityESX_S17_vS18_EENS_8epilogue10collective18CollectiveEpilogueINS1A_23Sm100TmaWarpSpecializedILi4ELi2ELi32ELb0ELb0EEEJSG_NS5_IJNSQ_ISE_SB_EES1F_EEEaSH_aSH_NS1A_6fusion15FusionCallbacksIS1E_NS1H_17LinearCombinationIaiaiLNS_15FloatRoundStyleE2EEESG_S1G_JEEENS4_5SM1004TMEM4LOAD26SM100_TMEM_LOAD_16dp32b32xESX_S17_NS4_39AutoVectorizingCopyWithAssumedAlignmentILi128EEENS4_14SM90_TMA_STOREES17_S1S_S1S_EEEvvEEEEvNT_6ParamsE)
        /*09e0*/ 	.short	0x0380
        /*09e2*/ 	.short	0x0800


	//----- nvinfo : EIATTR_SW_WAR
	.align		4
.L_56:
        /*09e4*/ 	.byte	0x04, 0x36
        /*09e6*/ 	.short	(.L_58 - .L_57)
.L_57:
        /*09e8*/ 	.word	0x00000008
.L_58:


//--------------------- .nv.callgraph             --------------------------
	.section	.nv.callgraph,"",@"SHT_CUDA_CALLGRAPH"
	.align	4
	.sectionentsize	8
	.align		4
        /*0000*/ 	.word	0x00000000
	.align		4
        /*0004*/ 	.word	0xffffffff
	.align		4
        /*0008*/ 	.word	index@(_ZN7cutlass13device_kernelINS_4gemm6kernel13GemmUniversalIN4cute5tupleIJiiiiEEENS1_10collective13CollectiveMmaINS1_35MainloopSm100TmaUmmaWarpSpecializedILi4ELi2ELi4ENS5_IJNS4_1CILi1EEESB_SB_EEEEENS5_IJNSA_ILi64EEENSA_ILi256EEESE_EEEaNS5_IJlSB_lEEEaSH_NS4_8TiledMMAINS4_8MMA_AtomIJNS4_15SM100_MMA_S8_SSIaaiLi64ELi256ELNS4_4UMMA5MajorE0ELSM_0ELNSL_8SaturateE0EEEEEENS4_6LayoutISC_NS5_IJNSA_ILi0EEESR_SR_EEEEENS5_IJNS4_10UnderscoreESU_SU_EEEEENS4_13SM90_TMA_LOADENS4_14ComposedLayoutINS4_7SwizzleILi2ELi4ELi3EEENS4_18smem_ptr_flag_bitsILi8EEENSQ_INS5_IJNSA_ILi8EEESE_EEENS5_IJSE_SB_EEEEEEEvNS4_8identityESX_S17_vS18_EENS_8epilogue10collective18CollectiveEpilogueINS1A_23Sm100TmaWarpSpecializedILi4ELi2ELi32ELb0ELb0EEEJSG_NS5_IJNSQ_ISE_SB_EES1F_EEEaSH_aSH_NS1A_6fusion15FusionCallbacksIS1E_NS1H_17LinearCombinationIaiaiLNS_15FloatRoundStyleE2EEESG_S1G_JEEENS4_5SM1004TMEM4LOAD26SM100_TMEM_LOAD_16dp32b32xESX_S17_NS4_39AutoVectorizingCopyWithAssumedAlignmentILi128EEENS4_14SM90_TMA_STOREES17_S1S_S1S_EEEvvEEEEvNT_6ParamsE)
	.align		4
        /*000c*/ 	.word	index@(__assertfail)
	.align		4
        /*0010*/ 	.word	0x00000000
	.align		4
        /*0014*/ 	.word	0xfffffffe
	.align		4
        /*0018*/ 	.word	0x00000000
	.align		4
        /*001c*/ 	.word	0xfffffffd
	.align		4
        /*0020*/ 	.word	0x00000000
	.align		4
        /*0024*/ 	.word	0xfffffffc


//--------------------- .nv.constant4             --------------------------
	.section	.nv.constant4,"a",@progbits
	.align	8
	.align		8
.nv.constant4:
        /*0000*/ 	.dword	__assertfail
	.align		8
        /*0008*/ 	.dword	__unnamed_1
	.align		8
        /*0010*/ 	.dword	__unnamed_2
	.align		8
        /*0018*/ 	.dword	__unnamed_3
	.align		8
        /*0020*/ 	.dword	_ZN40_INTERNAL_b035c0f2_4_k_cu_e0863832_103314cuda3std3__45__cpo5beginE
	.align		8
        /*0028*/ 	.dword	_ZN40_INTERNAL_b035c0f2_4_k_cu_e0863832_103314cuda3std3__45__cpo3endE
	.align		8
        /*0030*/ 	.dword	_ZN40_INTERNAL_b035c0f2_4_k_cu_e0863832_103314cuda3std3__45__cpo6cbeginE
	.align		8
        /*0038*/ 	.dword	_ZN40_INTERNAL_b035c0f2_4_k_cu_e0863832_103314cuda3std3__45__cpo4cendE
	.align		8
        /*0040*/ 	.dword	_ZN40_INTERNAL_b035c0f2_4_k_cu_e0863832_103314cuda3std3__442_GLOBAL__N__b035c0f2_4_k_cu_e0863832_103316ignoreE
	.align		8
        /*0048*/ 	.dword	_ZN40_INTERNAL_b035c0f2_4_k_cu_e0863832_103314cuda3std3__419piecewise_constructE
	.align		8
        /*0050*/ 	.dword	_ZN40_INTERNAL_b035c0f2_4_k_cu_e0863832_103314cuda3std3__48in_placeE
	.align		8
        /*0058*/ 	.dword	_ZN40_INTERNAL_b035c0f2_4_k_cu_e0863832_103314cuda3std6ranges3__45__cpo4swapE
	.align		8
        /*0060*/ 	.dword	_ZN40_INTERNAL_b035c0f2_4_k_cu_e0863832_103314cuda3std6ranges3__45__cpo9iter_moveE
	.align		8
        /*0068*/ 	.dword	_ZN40_INTERNAL_b035c0f2_4_k_cu_e0863832_103314cute7productE
	.align		8
        /*0070*/ 	.dword	_ZN40_INTERNAL_b035c0f2_4_k_cu_e0863832_103314cute1_E
	.align		8
        /*0078*/ 	.dword	$str$25
	.align		8
        /*0080*/ 	.dword	$str$26
	.align		8
        /*0088*/ 	.dword	$str$27
	.align		8
        /*0090*/ 	.dword	$str$28


//--------------------- .text._ZN7cutlass13device_kernelINS_4gemm6kernel13GemmUniversalIN4cute5tupleIJiiiiEEENS1_10collective13CollectiveMmaINS1_35MainloopSm100TmaUmmaWarpSpecializedILi4ELi2ELi4ENS5_IJNS4_1CILi1EEESB_SB_EEEEENS5_IJNSA_ILi64EEENSA_ILi256EEESE_EEEaNS5_IJlSB_lEEEaSH_NS4_8TiledMMAINS4_8MMA_AtomIJNS4_15SM100_MMA_S8_SSIaaiLi64ELi256ELNS4_4UMMA5MajorE0ELSM_0ELNSL_8SaturateE0EEEEEENS4_6LayoutISC_NS5_IJNSA_ILi0EEESR_SR_EEEEENS5_IJNS4_10UnderscoreESU_SU_EEEEENS4_13SM90_TMA_LOADENS4_14ComposedLayoutINS4_7SwizzleILi2ELi4ELi3EEENS4_18smem_ptr_flag_bitsILi8EEENSQ_INS5_IJNSA_ILi8EEESE_EEENS5_IJSE_SB_EEEEEEEvNS4_8identityESX_S17_vS18_EENS_8epilogue10collective18CollectiveEpilogueINS1A_23Sm100TmaWarpSpecializedILi4ELi2ELi32ELb0ELb0EEEJSG_NS5_IJNSQ_ISE_SB_EES1F_EEEaSH_aSH_NS1A_6fusion15FusionCallbacksIS1E_NS1H_17LinearCombinationIaiaiLNS_15FloatRoundStyleE2EEESG_S1G_JEEENS4_5SM1004TMEM4LOAD26SM100_TMEM_LOAD_16dp32b32xESX_S17_NS4_39AutoVectorizingCopyWithAssumedAlignmentILi128EEENS4_14SM90_TMA_STOREES17_S1S_S1S_EEEvvEEEEvNT_6ParamsE --------------------------
	.section	.text._ZN7cutlass13device_kernelINS_4gemm6kernel13GemmUniversalIN4cute5tupleIJiiiiEEENS1_10collective13CollectiveMmaINS1_35MainloopSm100TmaUmmaWarpSpecializedILi4ELi2ELi4ENS5_IJNS4_1CILi1EEESB_SB_EEEEENS5_IJNSA_ILi64EEENSA_ILi256EEESE_EEEaNS5_IJlSB_lEEEaSH_NS4_8TiledMMAINS4_8MMA_AtomIJNS4_15SM100_MMA_S8_SSIaaiLi64ELi256ELNS4_4UMMA5MajorE0ELSM_0ELNSL_8SaturateE0EEEEEENS4_6LayoutISC_NS5_IJNSA_ILi0EEESR_SR_EEEEENS5_IJNS4_10UnderscoreESU_SU_EEEEENS4_13SM90_TMA_LOADENS4_14ComposedLayoutINS4_7SwizzleILi2ELi4ELi3EEENS4_18smem_ptr_flag_bitsILi8EEENSQ_INS5_IJNSA_ILi8EEESE_EEENS5_IJSE_SB_EEEEEEEvNS4_8identityESX_S17_vS18_EENS_8epilogue10collective18CollectiveEpilogueINS1A_23Sm100TmaWarpSpecializedILi4ELi2ELi32ELb0ELb0EEEJSG_NS5_IJNSQ_ISE_SB_EES1F_EEEaSH_aSH_NS1A_6fusion15FusionCallbacksIS1E_NS1H_17LinearCombinationIaiaiLNS_15FloatRoundStyleE2EEESG_S1G_JEEENS4_5SM1004TMEM4LOAD26SM100_TMEM_LOAD_16dp32b32xESX_S17_NS4_39AutoVectorizingCopyWithAssumedAlignmentILi128EEENS4_14SM90_TMA_STOREES17_S1S_S1S_EEEvvEEEEvNT_6ParamsE,"ax",@progbits
	.align	128
.text._ZN7cutlass13device_kernelINS_4gemm6kernel13GemmUniversalIN4cute5tupleIJiiiiEEENS1_10collective13CollectiveMmaINS1_35MainloopSm100TmaUmmaWarpSpecializedILi4ELi2ELi4ENS5_IJNS4_1CILi1EEESB_SB_EEEEENS5_IJNSA_ILi64EEENSA_ILi256EEESE_EEEaNS5_IJlSB_lEEEaSH_NS4_8TiledMMAINS4_8MMA_AtomIJNS4_15SM100_MMA_S8_SSIaaiLi64ELi256ELNS4_4UMMA5MajorE0ELSM_0ELNSL_8SaturateE0EEEEEENS4_6LayoutISC_NS5_IJNSA_ILi0EEESR_SR_EEEEENS5_IJNS4_10UnderscoreESU_SU_EEEEENS4_13SM90_TMA_LOADENS4_14ComposedLayoutINS4_7SwizzleILi2ELi4ELi3EEENS4_18smem_ptr_flag_bitsILi8EEENSQ_INS5_IJNSA_ILi8EEESE_EEENS5_IJSE_SB_EEEEEEEvNS4_8identityESX_S17_vS18_EENS_8epilogue10collective18CollectiveEpilogueINS1A_23Sm100TmaWarpSpecializedILi4ELi2ELi32ELb0ELb0EEEJSG_NS5_IJNSQ_ISE_SB_EES1F_EEEaSH_aSH_NS1A_6fusion15FusionCallbacksIS1E_NS1H_17LinearCombinationIaiaiLNS_15FloatRoundStyleE2EEESG_S1G_JEEENS4_5SM1004TMEM4LOAD26SM100_TMEM_LOAD_16dp32b32xESX_S17_NS4_39AutoVectorizingCopyWithAssumedAlignmentILi128EEENS4_14SM90_TMA_STOREES17_S1S_S1S_EEEvvEEEEvNT_6ParamsE:
        .type           _ZN7cutlass13device_kernelINS_4gemm6kernel13GemmUniversalIN4cute5tupleIJiiiiEEENS1_10collective13CollectiveMmaINS1_35MainloopSm100TmaUmmaWarpSpecializedILi4ELi2ELi4ENS5_IJNS4_1CILi1EEESB_SB_EEEEENS5_IJNSA_ILi64EEENSA_ILi256EEESE_EEEaNS5_IJlSB_lEEEaSH_NS4_8TiledMMAINS4_8MMA_AtomIJNS4_15SM100_MMA_S8_SSIaaiLi64ELi256ELNS4_4UMMA5MajorE0ELSM_0ELNSL_8SaturateE0EEEEEENS4_6LayoutISC_NS5_IJNSA_ILi0EEESR_SR_EEEEENS5_IJNS4_10UnderscoreESU_SU_EEEEENS4_13SM90_TMA_LOADENS4_14ComposedLayoutINS4_7SwizzleILi2ELi4ELi3EEENS4_18smem_ptr_flag_bitsILi8EEENSQ_INS5_IJNSA_ILi8EEESE_EEENS5_IJSE_SB_EEEEEEEvNS4_8identityESX_S17_vS18_EENS_8epilogue10collective18CollectiveEpilogueINS1A_23Sm100TmaWarpSpecializedILi4ELi2ELi32ELb0ELb0EEEJSG_NS5_IJNSQ_ISE_SB_EES1F_EEEaSH_aSH_NS1A_6fusion15FusionCallbacksIS1E_NS1H_17LinearCombinationIaiaiLNS_15FloatRoundStyleE2EEESG_S1G_JEEENS4_5SM1004TMEM4LOAD26SM100_TMEM_LOAD_16dp32b32xESX_S17_NS4_39AutoVectorizingCopyWithAssumedAlignmentILi128EEENS4_14SM90_TMA_STOREES17_S1S_S1S_EEEvvEEEEvNT_6ParamsE,@function
        .size           _ZN7cutlass13device_kernelINS_4gemm6kernel13GemmUniversalIN4cute5tupleIJiiiiEEENS1_10collective13CollectiveMmaINS1_35MainloopSm100TmaUmmaWarpSpecializedILi4ELi2ELi4ENS5_IJNS4_1CILi1EEESB_SB_EEEEENS5_IJNSA_ILi64EEENSA_ILi256EEESE_EEEaNS5_IJlSB_lEEEaSH_NS4_8TiledMMAINS4_8MMA_AtomIJNS4_15SM100_MMA_S8_SSIaaiLi64ELi256ELNS4_4UMMA5MajorE0ELSM_0ELNSL_8SaturateE0EEEEEENS4_6LayoutISC_NS5_IJNSA_ILi0EEESR_SR_EEEEENS5_IJNS4_10UnderscoreESU_SU_EEEEENS4_13SM90_TMA_LOADENS4_14ComposedLayoutINS4_7SwizzleILi2ELi4ELi3EEENS4_18smem_ptr_flag_bitsILi8EEENSQ_INS5_IJNSA_ILi8EEESE_EEENS5_IJSE_SB_EEEEEEEvNS4_8identityESX_S17_vS18_EENS_8epilogue10collective18CollectiveEpilogueINS1A_23Sm100TmaWarpSpecializedILi4ELi2ELi32ELb0ELb0EEEJSG_NS5_IJNSQ_ISE_SB_EES1F_EEEaSH_aSH_NS1A_6fusion15FusionCallbacksIS1E_NS1H_17LinearCombinationIaiaiLNS_15FloatRoundStyleE2EEESG_S1G_JEEENS4_5SM1004TMEM4LOAD26SM100_TMEM_LOAD_16dp32b32xESX_S17_NS4_39AutoVectorizingCopyWithAssumedAlignmentILi128EEENS4_14SM90_TMA_STOREES17_S1S_S1S_EEEvvEEEEvNT_6ParamsE,(.L_x_170 - _ZN7cutlass13device_kernelINS_4gemm6kernel13GemmUniversalIN4cute5tupleIJiiiiEEENS1_10collective13CollectiveMmaINS1_35MainloopSm100TmaUmmaWarpSpecializedILi4ELi2ELi4ENS5_IJNS4_1CILi1EEESB_SB_EEEEENS5_IJNSA_ILi64EEENSA_ILi256EEESE_EEEaNS5_IJlSB_lEEEaSH_NS4_8TiledMMAINS4_8MMA_AtomIJNS4_15SM100_MMA_S8_SSIaaiLi64ELi256ELNS4_4UMMA5MajorE0ELSM_0ELNSL_8SaturateE0EEEEEENS4_6LayoutISC_NS5_IJNSA_ILi0EEESR_SR_EEEEENS5_IJNS4_10UnderscoreESU_SU_EEEEENS4_13SM90_TMA_LOADENS4_14ComposedLayoutINS4_7SwizzleILi2ELi4ELi3EEENS4_18smem_ptr_flag_bitsILi8EEENSQ_INS5_IJNSA_ILi8EEESE_EEENS5_IJSE_SB_EEEEEEEvNS4_8identityESX_S17_vS18_EENS_8epilogue10collective18CollectiveEpilogueINS1A_23Sm100TmaWarpSpecializedILi4ELi2ELi32ELb0ELb0EEEJSG_NS5_IJNSQ_ISE_SB_EES1F_EEEaSH_aSH_NS1A_6fusion15FusionCallbacksIS1E_NS1H_17LinearCombinationIaiaiLNS_15FloatRoundStyleE2EEESG_S1G_JEEENS4_5SM1004TMEM4LOAD26SM100_TMEM_LOAD_16dp32b32xESX_S17_NS4_39AutoVectorizingCopyWithAssumedAlignmentILi128EEENS4_14SM90_TMA_STOREES17_S1S_S1S_EEEvvEEEEvNT_6ParamsE)
        .other          _ZN7cutlass13device_kernelINS_4gemm6kernel13GemmUniversalIN4cute5tupleIJiiiiEEENS1_10collective13CollectiveMmaINS1_35MainloopSm100TmaUmmaWarpSpecializedILi4ELi2ELi4ENS5_IJNS4_1CILi1EEESB_SB_EEEEENS5_IJNSA_ILi64EEENSA_ILi256EEESE_EEEaNS5_IJlSB_lEEEaSH_NS4_8TiledMMAINS4_8MMA_AtomIJNS4_15SM100_MMA_S8_SSIaaiLi64ELi256ELNS4_4UMMA5MajorE0ELSM_0ELNSL_8SaturateE0EEEEEENS4_6LayoutISC_NS5_IJNSA_ILi0EEESR_SR_EEEEENS5_IJNS4_10UnderscoreESU_SU_EEEEENS4_13SM90_TMA_LOADENS4_14ComposedLayoutINS4_7SwizzleILi2ELi4ELi3EEENS4_18smem_ptr_flag_bitsILi8EEENSQ_INS5_IJNSA_ILi8EEESE_EEENS5_IJSE_SB_EEEEEEEvNS4_8identityESX_S17_vS18_EENS_8epilogue10collective18CollectiveEpilogueINS1A_23Sm100TmaWarpSpecializedILi4ELi2ELi32ELb0ELb0EEEJSG_NS5_IJNSQ_ISE_SB_EES1F_EEEaSH_aSH_NS1A_6fusion15FusionCallbacksIS1E_NS1H_17LinearCombinationIaiaiLNS_15FloatRoundStyleE2EEESG_S1G_JEEENS4_5SM1004TMEM4LOAD26SM100_TMEM_LOAD_16dp32b32xESX_S17_NS4_39AutoVectorizingCopyWithAssumedAlignmentILi128EEENS4_14SM90_TMA_STOREES17_S1S_S1S_EEEvvEEEEvNT_6ParamsE,@"STO_CUDA_ENTRY STV_DEFAULT"
_ZN7cutlass13device_kernelINS_4gemm6kernel13GemmUniversalIN4cute5tupleIJiiiiEEENS1_10collective13CollectiveMmaINS1_35MainloopSm100TmaUmmaWarpSpecializedILi4ELi2ELi4ENS5_IJNS4_1CILi1EEESB_SB_EEEEENS5_IJNSA_ILi64EEENSA_ILi256EEESE_EEEaNS5_IJlSB_lEEEaSH_NS4_8TiledMMAINS4_8MMA_AtomIJNS4_15SM100_MMA_S8_SSIaaiLi64ELi256ELNS4_4UMMA5MajorE0ELSM_0ELNSL_8SaturateE0EEEEEENS4_6LayoutISC_NS5_IJNSA_ILi0EEESR_SR_EEEEENS5_IJNS4_10UnderscoreESU_SU_EEEEENS4_13SM90_TMA_LOADENS4_14ComposedLayoutINS4_7SwizzleILi2ELi4ELi3EEENS4_18smem_ptr_flag_bitsILi8EEENSQ_INS5_IJNSA_ILi8EEESE_EEENS5_IJSE_SB_EEEEEEEvNS4_8identityESX_S17_vS18_EENS_8epilogue10collective18CollectiveEpilogueINS1A_23Sm100TmaWarpSpecializedILi4ELi2ELi32ELb0ELb0EEEJSG_NS5_IJNSQ_ISE_SB_EES1F_EEEaSH_aSH_NS1A_6fusion15FusionCallbacksIS1E_NS1H_17LinearCombinationIaiaiLNS_15FloatRoundStyleE2EEESG_S1G_JEEENS4_5SM1004TMEM4LOAD26SM100_TMEM_LOAD_16dp32b32xESX_S17_NS4_39AutoVectorizingCopyWithAssumedAlignmentILi128EEENS4_14SM90_TMA_STOREES17_S1S_S1S_EEEvvEEEEvNT_6ParamsE:
[----:B------:R-:W1:Y:S01]  /*0000*/  LDC R1, c[0x0][0x37c] ;  /* 0x0000df00ff017b82 */ /* 0x000e620000000800 */
[----:B------:R-:W2:Y:S01]  /*0010*/  S2R R103, SR_TID.X ;  /* 0x0000000000677919 */ /* 0x000ea20000002100 */
[----:B------:R-:W3:Y:S01]  /*0020*/  LDCU.64 UR4, c[0x0][0x890] ;  /* 0x00011200ff0477ac */ /* 0x000ee20008000a00 */
[----:B------:R-:W-:Y:S02]  /*0030*/  PRMT R91, RZ, 0x7610, R91 ;  /* 0x00007610ff5b7816 */ /* 0x000fe4000000005b */
[----:B------:R-:W-:Y:S01]  /*0040*/  ELECT P5, URZ, PT ;  /* 0x0000000000ff782f */ /* 0x000fe200038a0000 */
[----:B------:R-:W4:Y:S01]  /*0050*/  LDCU.64 UR46, c[0x0][0x358] ;  /* 0x00006b00ff2e77ac */ /* 0x000f220008000a00 */
[----:B---3--:R-:W-:-:S04]  /*0060*/  UISETP.NE.U32.AND UP0, UPT, UR4, URZ, UPT ;  /* 0x000000ff0400728c */ /* 0x008fc8000bf05070 */
[----:B------:R-:W-:Y:S01]  /*0070*/  UISETP.NE.AND.EX UP0, UPT, UR5, URZ, UPT, UP0 ;  /* 0x000000ff0500728c */ /* 0x000fe2000bf05300 */
[----:B--2---:R-:W-:-:S05]  /*0080*/  SHF.R.U32.HI R96, RZ, 0x5, R103 ;  /* 0x00000005ff607819 */ /* 0x004fca0000011667 */
[----:B------:R-:W2:Y:S02]  /*0090*/  SHFL.IDX PT, R0, R96, RZ, 0x1f ;  /* 0x00001fff60007589 */ /* 0x000ea400000e0000 */
[----:B--2---:R-:W-:Y:S01]  /*00a0*/  R2UR UR8, R0 ;  /* 0x00000000000872ca */ /* 0x004fe200000e0000 */
[----:B-1--4-:R-:W-:-:S14]  /*00b0*/  BRA.U UP0, `(.L_x_0) ;  /* 0x00000001002c7547 */ /* 0x012fdc000b800000 */
[----:B------:R-:W1:Y:S02]  /*00c0*/  LDCU.64 UR6, c[0x0][0x888] ;  /* 0x00011100ff0677ac */ /* 0x000e640008000a00 */
[----:B-1----:R-:W-:-:S04]  /*00d0*/  UISETP.NE.U32.AND UP0, UPT, UR6, URZ, UPT ;  /* 0x000000ff0600728c */ /* 0x002fc8000bf05070 */
[----:B------:R-:W-:-:S09]  /*00e0*/  UISETP.NE.AND.EX UP0, UPT, UR7, URZ, UPT, UP0 ;  /* 0x000000ff0700728c */ /* 0x000fd2000bf05300 */
[----:B------:R-:W-:Y:S05]  /*00f0*/  BRA.U !UP0, `(.L_x_1) ;  /* 0x0000000108107547 */ /* 0x000fea000b800000 */
[----:B------:R-:W1:Y:S02]  /*0100*/  LDC.64 R50, c[0x0][0x888] ;  /* 0x00022200ff327b82 */ /* 0x000e640000000a00 */
[----:B-1----:R1:W5:Y:S01]  /*0110*/  LDG.E R50, desc[UR46][R50.64] ;  /* 0x0000002e32327981 */ /* 0x002362000c1e1900 */
[----:B------:R-:W-:Y:S01]  /*0120*/  HFMA2 R91, -RZ, RZ, 0, 5.9604644775390625e-08 ;  /* 0x00000001ff5b7431 */ /* 0x000fe200000001ff */
[----:B------:R-:W-:Y:S05]  /*0130*/  BRA `(.L_x_0) ;  /* 0x00000000000c7947 */ /* 0x000fea0003800000 */
.L_x_1:
[----:B------:R-:W1:Y:S01]  /*0140*/  LDCU UR6, c[0x0][0x880] ;  /* 0x00011000ff0677ac */ /* 0x000e620008000800 */
[----:B------:R-:W-:Y:S01]  /*0150*/  HFMA2 R91, -RZ, RZ, 0, 5.9604644775390625e-08 ;  /* 0x00000001ff5b7431 */ /* 0x000fe200000001ff */
[----:B-1----:R-:W-:-:S07]  /*0160*/  MOV R50, UR6 ;  /* 0x0000000600327c02 */ /* 0x002fce0008000f00 */
.L_x_0:
[----:B------:R-:W2:Y:S02]  /*0170*/  LDCU.64 UR6, c[0x0][0x8b0] ;  /* 0x00011600ff0677ac */ /* 0x000ea40008000a00 */
[----:B--2---:R-:W-:-:S04]  /*0180*/  UISETP.NE.U32.AND UP0, UPT, UR6, URZ, UPT ;  /* 0x000000ff0600728c */ /* 0x004fc8000bf05070 */
[----:B------:R-:W-:-:S09]  /*0190*/  UISETP.NE.AND.EX UP0, UPT, UR7, URZ, UPT, UP0 ;  /* 0x000000ff0700728c */ /* 0x000fd2000bf05300 */
[----:B------:R-:W-:Y:S05]  /*01a0*/  BRA.U UP0, `(.L_x_2) ;  /* 0x0000000100247547 */ /* 0x000fea000b800000 */
[----:B------:R-:W2:Y:S02]  /*01b0*/  LDCU.64 UR6, c[0x0][0x8a8] ;  /* 0x00011500ff0677ac */ /* 0x000ea40008000a00 */
[----:B--2---:R-:W-:-:S04]  /*01c0*/  UISETP.NE.U32.AND UP0, UPT, UR6, URZ, UPT ;  /* 0x000000ff0600728c */ /* 0x004fc8000bf05070 */
[----:B------:R-:W-:-:S09]  /*01d0*/  UISETP.NE.AND.EX UP0, UPT, UR7, URZ, UPT, UP0 ;  /* 0x000000ff0700728c */ /* 0x000fd2000bf05300 */
[----:B------:R-:W-:Y:S05]  /*01e0*/  BRA.U !UP0, `(.L_x_3) ;  /* 0x00000001080c7547 */ /* 0x000fea000b800000 */
[----:B------:R-:W2:Y:S02]  /*01f0*/  LDC.64 R2, c[0x0][0x8a8] ;  /* 0x00022a00ff027b82 */ /* 0x000ea40000000a00 */
[----:B--2---:R2:W5:Y:S01]  /*0200*/  LDG.E R47, desc[UR46][R2.64] ;  /* 0x0000002e022f7981 */ /* 0x004562000c1e1900 */
[----:B------:R-:W-:Y:S05]  /*0210*/  BRA `(.L_x_2) ;  /* 0x0000000000087947 */ /* 0x000fea0003800000 */
.L_x_3:
[----:B------:R-:W2:Y:S02]  /*0220*/  LDCU UR6, c[0x0][0x8a0] ;  /* 0x00011400ff0677ac */ /* 0x000ea40008000800 */
[----:B--2---:R-:W-:Y:S02]  /*0230*/  MOV R47, UR6 ;  /* 0x00000006002f7c02 */ /* 0x004fe40008000f00 */
.L_x_2:
[----:B------:R-:W-:Y:S01]  /*0240*/  IMAD.U32 R0, RZ, RZ, UR8 ;  /* 0x00000008ff007e24 */ /* 0x000fe2000f8e00ff */
[----:B------:R-:W-:Y:S04]  /*0250*/  BSSY.RECONVERGENT B0, `(.L_x_4) ;  /* 0x000000c000007945 */ /* 0x000fe80003800200 */
[C---:B------:R-:W-:Y:S02]  /*0260*/  ISETP.NE.OR P1, PT, R0.reuse, 0x1, !P5 ;  /* 0x000000010000780c */ /* 0x040fe40006f25670 */
[----:B------:R-:W-:-:S11]  /*0270*/  ISETP.NE.OR P0, PT, R0, 0x3, !P5 ;  /* 0x000000030000780c */ /* 0x000fd60006f05670 */
[----:B------:R-:W-:Y:S05]  /*0280*/  @P1 BRA `(.L_x_5) ;  /* 0x0000000000201947 */ /* 0x000fea0003800000 */
[----:B------:R-:W3:Y:S02]  /*0290*/  LDCU.64 UR6, c[0x0][0x348] ;  /* 0x00006900ff0677ac */ /* 0x000ee40008000a00 */
[----:B---3--:R-:W-:Y:S02]  /*02a0*/  UIADD3 UR10, UP1, UPT, UR6, 0x80, URZ ;  /* 0x00000080060a7890 */ /* 0x008fe4000ff3e0ff */
[----:B------:R-:W-:Y:S02]  /*02b0*/  UIADD3 UR6, UP0, UPT, UR6, 0x180, URZ ;  /* 0x0000018006067890 */ /* 0x000fe4000ff1e0ff */
[----:B------:R-:W-:Y:S02]  /*02c0*/  UIADD3.X UR11, UPT, UPT, URZ, UR7, URZ, UP1, !UPT ;  /* 0x00000007ff0b7290 */ /* 0x000fe40008ffe4ff */
[----:B------:R-:W-:-:S07]  /*02d0*/  UIADD3.X UR7, UPT, UPT, URZ, UR7, URZ, UP0, !UPT ;  /* 0x00000007ff077290 */ /* 0x000fce00087fe4ff */
[----:B------:R3:W-:Y:S02]  /*02e0*/  UTMACCTL.PF [UR10] ;  /* 0x000000000a0079b9 */ /* 0x0007e40008040000 */
[----:B------:R3:W-:Y:S02]  /*02f0*/  UTMACCTL.PF [UR6] ;  /* 0x00000000060079b9 */ /* 0x0007e40008040000 */
[----:B---3--:R-:W-:Y:S01]  /*0300*/  NOP ;  /* 0x0000000000007918 */ /* 0x008fe20000000000 */
.L_x_5:
[----:B------:R-:W-:Y:S05]  /*0310*/  BSYNC.RECONVERGENT B0 ;  /* 0x0000000000007941 */ /* 0x000fea0003800200 */
.L_x_4:
[----:B------:R-:W-:Y:S04]  /*0320*/  BSSY.RECONVERGENT B0, `(.L_x_6) ;  /* 0x000000a000007945 */ /* 0x000fe80003800200 */
        /* <DEDUP_REMOVED lines=9> */
.L_x_7:
[----:B------:R-:W-:Y:S05]  /*03c0*/  BSYNC.RECONVERGENT B0 ;  /* 0x0000000000007941 */ /* 0x000fea0003800200 */
.L_x_6:
[----:B------:R-:W3:Y:S01]  /*03d0*/  LDCU.64 UR6, c[0x0][0x888] ;  /* 0x00011100ff0677ac */ /* 0x000ee20008000a00 */
[----:B------:R-:W-:Y:S02]  /*03e0*/  UISETP.EQ.U32.AND UP1, UPT, UR4, URZ, UPT ;  /* 0x000000ff0400728c */ /* 0x000fe4000bf22070 */
[----:B------:R-:W-:Y:S02]  /*03f0*/  UPLOP3.LUT UP2, UPT, UPT, UPT, UPT, 0x80, 0x8 ;  /* 0x000000000008789c */ /* 0x000fe40003f4f070 */
[----:B---3--:R-:W-:-:S04]  /*0400*/  UISETP.NE.U32.AND UP0, UPT, UR6, URZ, UPT ;  /* 0x000000ff0600728c */ /* 0x008fc8000bf05070 */
[----:B------:R-:W-:-:S04]  /*0410*/  UISETP.NE.AND.EX UP0, UPT, UR7, URZ, UPT, UP0 ;  /* 0x000000ff0700728c */ /* 0x000fc8000bf05300 */
[----:B------:R-:W-:-:S04]  /*0420*/  UISETP.EQ.OR.EX UP3, UPT, UR5, URZ, !UP0, UP1 ;  /* 0x000000ff0500728c */ /* 0x000fc8000c762710 */
[----:B------:R-:W-:-:S05]  /*0430*/  UP2UR UR50, UPR, URZ, 0x8 ;  /* 0x00000008ff327883 */ /* 0x000fca0008000000 */
[----:B------:R-:W-:Y:S07]  /*0440*/  BRA.U !UP3, `(.L_x_8) ;  /* 0x000000010b207547 */ /* 0x000fee000b800000 */
[----:B-----5:R-:W-:Y:S01]  /*0450*/  R2UR UR6, R50 ;  /* 0x00000000320672ca */ /* 0x020fe200000e0000 */
[----:B------:R-:W-:Y:S02]  /*0460*/  UISETP.NE.U32.AND UP2, UPT, UR4, URZ, UPT ;  /* 0x000000ff0400728c */ /* 0x000fe4000bf45070 */
[----:B------:R-:W-:Y:S02]  /*0470*/  USEL UR4, URZ, 0xffffffff, UP0 ;  /* 0xffffffffff047887 */ /* 0x000fe40008000000 */
[----:B------:R-:W-:-:S08]  /*0480*/  UISETP.NE.AND.EX UP2, UPT, UR5, URZ, UPT, UP2 ;  /* 0x000000ff0500728c */ /* 0x000fd0000bf45320 */
[----:B------:R-:W-:-:S04]  /*0490*/  UISETP.NE.AND UP1, UPT, UR6, URZ, UPT ;  /* 0x000000ff0600728c */ /* 0x000fc8000bf25270 */
[----:B------:R-:W-:-:S04]  /*04a0*/  @!UP2 USEL UR4, URZ, 0xffffffff, UP1 ;  /* 0xffffffffff04a887 */ /* 0x000fc80008800000 */
[----:B------:R-:W-:-:S04]  /*04b0*/  ULOP3.LUT UR4, UR4, 0x1, URZ, 0xc0, !UPT ;  /* 0x0000000104047892 */ /* 0x000fc8000f8ec0ff */
[----:B------:R-:W-:-:S11]  /*04c0*/  UISETP.NE.U32.AND UP2, UPT, UR4, 0x1, UPT ;  /* 0x000000010400788c */ /* 0x000fd6000bf45070 */
.L_x_8:
[----:B--2---:R-:W2:Y:S01]  /*04d0*/  SHFL.IDX PT, R2, R96, RZ, 0x1f ;  /* 0x00001fff60027589 */ /* 0x004ea200000e0000 */
[----:B------:R-:W-:-:S04]  /*04e0*/  UISETP.NE.AND UP1, UPT, UR8, 0x2, UPT ;  /* 0x000000020800788c */ /* 0x000fc8000bf25270 */
[----:B------:R-:W-:Y:S01]  /*04f0*/  USEL UR6, URZ, 0x1, UP1 ;  /* 0x00000001ff067887 */ /* 0x000fe20008800000 */
[----:B--2---:R-:W-:-:S13]  /*0500*/  ISETP.NE.AND P0, PT, R2, RZ, PT ;  /* 0x000000ff0200720c */ /* 0x004fda0003f05270 */
[----:B------:R-:W-:Y:S05]  /*0510*/  @P0 BRA `(.L_x_9) ;  /* 0x0000000000480947 */ /* 0x000fea0003800000 */
[----:B------:R-:W2:Y:S01]  /*0520*/  S2UR UR5, SR_CgaCtaId ;  /* 0x00000000000579c3 */ /* 0x000ea20000008800 */
[----:B------:R-:W-:Y:S01]  /*0530*/  UMOV UR7, 0x400 ;  /* 0x0000040000077882 */ /* 0x000fe20000000000 */
[----:B------:R-:W-:Y:S01]  /*0540*/  UMOV UR4, 0x1 ;  /* 0x0000000100047882 */ /* 0x000fe20000000000 */
[----:B------:R-:W-:Y:S01]  /*0550*/  ELECT P0, URZ, PT ;  /* 0x0000000000ff782f */ /* 0x000fe20003800000 */
[----:B------:R-:W-:-:S04]  /*0560*/  UIADD3 UR10, UPT, UPT, -UR4, 0x100000, URZ ;  /* 0x00100000040a7890 */ /* 0x000fc8000fffe1ff */
[----:B------:R-:W-:Y:S02]  /*0570*/  USHF.L.U32 UR11, UR10, 0xb, URZ ;  /* 0x0000000b0a0b7899 */ /* 0x000fe400080006ff */
[----:B------:R-:W-:Y:S02]  /*0580*/  USHF.L.U32 UR10, UR10, 0x1, URZ ;  /* 0x000000010a0a7899 */ /* 0x000fe400080006ff */
[----:B--2---:R-:W-:Y:S01]  /*0590*/  ULEA UR5, UR5, UR7, 0x18 ;  /* 0x0000000705057291 */ /* 0x004fe2000f8ec0ff */
[----:B------:R-:W2:Y:S11]  /*05a0*/  FENCE.VIEW.ASYNC.S ;  /* 0x00000000000073c6 */ /* 0x000eb60000000000 */
[----:B--2---:R2:W3:Y:S01]  /*05b0*/  SYNCS.EXCH.64 URZ, [UR5], UR10 ;  /* 0x0000000a05ff75b2 */ /* 0x0044e20008000100 */
[----:B------:R2:W4:Y:S01]  /*05c0*/  SYNCS.EXCH.64 URZ, [UR5+0x20], UR10 ;  /* 0x0000200a05ff75b2 */ /* 0x0005220008000100 */
[----:B------:R2:W1:Y:S01]  /*05d0*/  SYNCS.EXCH.64 URZ, [UR5+0x8], UR10 ;  /* 0x0000080a05ff75b2 */ /* 0x0004620008000100 */
[----:B------:R2:W1:Y:S01]  /*05e0*/  SYNCS.EXCH.64 URZ, [UR5+0x28], UR10 ;  /* 0x0000280a05ff75b2 */ /* 0x0004620008000100 */
[----:B------:R2:W1:Y:S01]  /*05f0*/  SYNCS.EXCH.64 URZ, [UR5+0x10], UR10 ;  /* 0x0000100a05ff75b2 */ /* 0x0004620008000100 */
[----:B------:R2:W1:Y:S01]  /*0600*/  SYNCS.EXCH.64 URZ, [UR5+0x30], UR10 ;  /* 0x0000300a05ff75b2 */ /* 0x0004620008000100 */
[----:B------:R2:W1:Y:S01]  /*0610*/  SYNCS.EXCH.64 URZ, [UR5+0x18], UR10 ;  /* 0x0000180a05ff75b2 */ /* 0x0004620008000100 */
[----:B------:R2:W1:Y:S01]  /*0620*/  SYNCS.EXCH.64 URZ, [UR5+0x38], UR10 ;  /* 0x0000380a05ff75b2 */ /* 0x0004620008000100 */
[----:B------:R-:W-:Y:S01]  /*0630*/  NOP ;  /* 0x0000000000007918 */ /* 0x000fe20000000000 */
.L_x_9:
[----:B------:R-:W2:Y:S01]  /*0640*/  SHFL.IDX PT, R2, R96, RZ, 0x1f ;  /* 0x00001fff60027589 */ /* 0x000ea200000e0000 */
[----:B------:R-:W-:Y:S01]  /*0650*/  NOP ;  /* 0x0000000000007918 */ /* 0x000fe20000000000 */
[----:B--2---:R-:W-:-:S13]  /*0660*/  ISETP.NE.AND P0, PT, R2, 0x1, PT ;  /* 0x000000010200780c */ /* 0x004fda0003f05270 */
[----:B------:R-:W-:Y:S05]  /*0670*/  @P0 BRA `(.L_x_10) ;  /* 0x0000000000580947 */ /* 0x000fea0003800000 */
[----:B------:R-:W2:Y:S01]  /*0680*/  S2UR UR7, SR_CgaCtaId ;  /* 0x00000000000779c3 */ /* 0x000ea20000008800 */
[----:B------:R-:W-:Y:S01]  /*0690*/  UMOV UR9, 0x400 ;  /* 0x0000040000097882 */ /* 0x000fe20000000000 */
[----:B------:R-:W-:Y:S01]  /*06a0*/  UMOV UR5, 0x20 ;  /* 0x0000002000057882 */ /* 0x000fe20000000000 */
[----:B------:R-:W-:Y:S01]  /*06b0*/  UMOV UR4, 0x80 ;  /* 0x0000008000047882 */ /* 0x000fe20000000000 */
[----:B------:R-:W-:-:S04]  /*06c0*/  UIADD3 UR10, UPT, UPT, -UR5, 0x100000, URZ ;  /* 0x00100000050a7890 */ /* 0x000fc8000fffe1ff */
[----:B------:R-:W-:Y:S02]  /*06d0*/  USHF.L.U32 UR11, UR10, 0xb, URZ ;  /* 0x0000000b0a0b7899 */ /* 0x000fe400080006ff */
[----:B------:R-:W-:Y:S02]  /*06e0*/  USHF.L.U32 UR10, UR10, 0x1, URZ ;  /* 0x000000010a0a7899 */ /* 0x000fe400080006ff */
[----:B------:R-:W-:-:S04]  /*06f0*/  UIADD3 UR4, UPT, UPT, -UR4, 0x100000, URZ ;  /* 0x0010000004047890 */ /* 0x000fc8000fffe1ff */
[----:B------:R-:W-:Y:S02]  /*0700*/  USHF.L.U32 UR5, UR4, 0xb, URZ ;  /* 0x0000000b04057899 */ /* 0x000fe400080006ff */
[----:B------:R-:W-:Y:S01]  /*0710*/  USHF.L.U32 UR4, UR4, 0x1, URZ ;  /* 0x0000000104047899 */ /* 0x000fe200080006ff */
[----:B------:R-:W-:Y:S01]  /*0720*/  ELECT P0, URZ, PT ;  /* 0x0000000000ff782f */ /* 0x000fe20003800000 */
[----:B--2---:R-:W-:Y:S01]  /*0730*/  ULEA UR7, UR7, UR9, 0x18 ;  /* 0x0000000907077291 */ /* 0x004fe2000f8ec0ff */
[----:B------:R-:W2:Y:S11]  /*0740*/  FENCE.VIEW.ASYNC.S ;  /* 0x00000000000073c6 */ /* 0x000eb60000000000 */
[----:B--2---:R2:W1:Y:S01]  /*0750*/  SYNCS.EXCH.64 URZ, [UR7+0x40], UR10 ;  /* 0x0000400a07ff75b2 */ /* 0x0044620008000100 */
[----:B------:R2:W1:Y:S01]  /*0760*/  SYNCS.EXCH.64 URZ, [UR7+0x60], UR4 ;  /* 0x0000600407ff75b2 */ /* 0x0004620008000100 */
[----:B------:R2:W1:Y:S01]  /*0770*/  SYNCS.EXCH.64 URZ, [UR7+0x48], UR10 ;  /* 0x0000480a07ff75b2 */ /* 0x0004620008000100 */
[----:B------:R2:W1:Y:S01]  /*0780*/  SYNCS.EXCH.64 URZ, [UR7+0x68], UR4 ;  /* 0x0000680407ff75b2 */ /* 0x0004620008000100 */
[----:B------:R2:W1:Y:S01]  /*0790*/  SYNCS.EXCH.64 URZ, [UR7+0x50], UR10 ;  /* 0x0000500a07ff75b2 */ /* 0x0004620008000100 */
[----:B------:R2:W1:Y:S01]  /*07a0*/  SYNCS.EXCH.64 URZ, [UR7+0x70], UR4 ;  /* 0x0000700407ff75b2 */ /* 0x0004620008000100 */
[----:B------:R2:W1:Y:S01]  /*07b0*/  SYNCS.EXCH.64 URZ, [UR7+0x58], UR10 ;  /* 0x0000580a07ff75b2 */ /* 0x0004620008000100 */
[----:B------:R2:W1:Y:S01]  /*07c0*/  SYNCS.EXCH.64 URZ, [UR7+0x78], UR4 ;  /* 0x0000780407ff75b2 */ /* 0x0004620008000100 */
[----:B------:R-:W-:Y:S01]  /*07d0*/  NOP ;  /* 0x0000000000007918 */ /* 0x000fe20000000000 */
.L_x_10:
[----:B------:R-:W3:Y:S01]  /*07e0*/  SHFL.IDX PT, R2, R96, RZ, 0x1f ;  /* 0x00001fff60027589 */ /* 0x000ee200000e0000 */
[----:B------:R-:W-:Y:S01]  /*07f0*/  NOP ;  /* 0x0000000000007918 */ /* 0x000fe20000000000 */
[----:B---3--:R-:W-:-:S13]  /*0800*/  ISETP.NE.AND P0, PT, R2, 0x3, PT ;  /* 0x000000030200780c */ /* 0x008fda0003f05270 */
[----:B------:R-:W-:Y:S05]  /*0810*/  @P0 BRA `(.L_x_11) ;  /* 0x0000000000300947 */ /* 0x000fea0003800000 */
[----:B--2---:R-:W2:Y:S01]  /*0820*/  S2UR UR5, SR_CgaCtaId ;  /* 0x00000000000579c3 */ /* 0x004ea20000008800 */
        /* <DEDUP_REMOVED lines=8> */
[----:B--2---:R3:W2:Y:S01]  /*08b0*/  SYNCS.EXCH.64 URZ, [UR5+0x80], UR10 ;  /* 0x0000800a05ff75b2 */ /* 0x0046a20008000100 */
[----:B------:R3:W1:Y:S02]  /*08c0*/  SYNCS.EXCH.64 URZ, [UR5+0x88], UR10 ;  /* 0x0000880a05ff75b2 */ /* 0x0006640008000100 */
[----:B---3--:R-:W-:Y:S01]  /*08d0*/  NOP ;  /* 0x0000000000007918 */ /* 0x008fe20000000000 */
.L_x_11:
[----:B------:R-:W3:Y:S01]  /*08e0*/  SHFL.IDX PT, R2, R96, RZ, 0x1f ;  /* 0x00001fff60027589 */ /* 0x000ee200000e0000 */
[----:B------:R-:W-:Y:S01]  /*08f0*/  NOP ;  /* 0x0000000000007918 */ /* 0x000fe20000000000 */
[----:B---3--:R-:W-:-:S13]  /*0900*/  ISETP.NE.AND P0, PT, R2, 0x4, PT ;  /* 0x000000040200780c */ /* 0x008fda0003f05270 */
[----:B------:R-:W-:Y:S05]  /*0910*/  @P0 BRA `(.L_x_12) ;  /* 0x00000000004c0947 */ /* 0x000fea0003800000 */
[----:B--2---:R-:W2:Y:S01]  /*0920*/  S2UR UR5, SR_CgaCtaId ;  /* 0x00000000000579c3 */ /* 0x004ea20000008800 */
[----:B------:R-:W-:Y:S01]  /*0930*/  UMOV UR9, 0x100 ;  /* 0x0000010000097882 */ /* 0x000fe20000000000 */
[----:B------:R-:W-:Y:S01]  /*0940*/  UMOV UR7, 0x400 ;  /* 0x0000040000077882 */ /* 0x000fe20000000000 */
[----:B------:R-:W-:Y:S01]  /*0950*/  USEL UR9, UR9, 0xe0, UP2 ;  /* 0x000000e009097887 */ /* 0x000fe20009000000 */
[----:B------:R-:W-:Y:S01]  /*0960*/  UMOV UR4, 0x1 ;  /* 0x0000000100047882 */ /* 0x000fe20000000000 */
[----:B------:R-:W-:Y:S01]  /*0970*/  ELECT P0, URZ, PT ;  /* 0x0000000000ff782f */ /* 0x000fe20003800000 */
[----:B------:R-:W-:-:S04]  /*0980*/  UIADD3 UR10, UPT, UPT, -UR4, 0x100000, URZ ;  /* 0x00100000040a7890 */ /* 0x000fc8000fffe1ff */
[----:B------:R-:W-:Y:S02]  /*0990*/  USHF.L.U32 UR11, UR10, 0xb, URZ ;  /* 0x0000000b0a0b7899 */ /* 0x000fe400080006ff */
[----:B------:R-:W-:Y:S02]  /*09a0*/  USHF.L.U32 UR10, UR10, 0x1, URZ ;  /* 0x000000010a0a7899 */ /* 0x000fe400080006ff */
[----:B------:R-:W-:-:S04]  /*09b0*/  UIADD3 UR12, UPT, UPT, -UR9, 0x100000, URZ ;  /* 0x00100000090c7890 */ /* 0x000fc8000fffe1ff */
[----:B------:R-:W-:Y:S02]  /*09c0*/  USHF.L.U32 UR13, UR12, 0xb, URZ ;  /* 0x0000000b0c0d7899 */ /* 0x000fe400080006ff */
[----:B------:R-:W-:Y:S02]  /*09d0*/  USHF.L.U32 UR12, UR12, 0x1, URZ ;  /* 0x000000010c0c7899 */ /* 0x000fe400080006ff */
[----:B--2---:R-:W-:Y:S01]  /*09e0*/  ULEA UR5, UR5, UR7, 0x18 ;  /* 0x0000000705057291 */ /* 0x004fe2000f8ec0ff */
[----:B------:R-:W2:Y:S11]  /*09f0*/  FENCE.VIEW.ASYNC.S ;  /* 0x00000000000073c6 */ /* 0x000eb60000000000 */
[----:B--2---:R3:W2:Y:S01]  /*0a00*/  SYNCS.EXCH.64 URZ, [UR5+0x90], UR10 ;  /* 0x0000900a05ff75b2 */ /* 0x0046a20008000100 */
[----:B------:R3:W1:Y:S01]  /*0a10*/  SYNCS.EXCH.64 URZ, [UR5+0xa0], UR12 ;  /* 0x0000a00c05ff75b2 */ /* 0x0006620008000100 */
[----:B------:R3:W1:Y:S01]  /*0a20*/  SYNCS.EXCH.64 URZ, [UR5+0x98], UR10 ;  /* 0x0000980a05ff75b2 */ /* 0x0006620008000100 */
[----:B------:R3:W1:Y:S02]  /*0a30*/  SYNCS.EXCH.64 URZ, [UR5+0xa8], UR12 ;  /* 0x0000a80c05ff75b2 */ /* 0x0006640008000100 */
[----:B---3--:R-:W-:Y:S01]  /*0a40*/  NOP ;  /* 0x0000000000007918 */ /* 0x008fe20000000000 */
.L_x_12:
[----:B------:R-:W3:Y:S01]  /*0a50*/  SHFL.IDX PT, R2, R96, RZ, 0x1f ;  /* 0x00001fff60027589 */ /* 0x000ee200000e0000 */
[----:B------:R-:W-:Y:S01]  /*0a60*/  NOP ;  /* 0x0000000000007918 */ /* 0x000fe20000000000 */
[----:B---3--:R-:W-:-:S13]  /*0a70*/  ISETP.NE.AND P0, PT, R2, 0x5, PT ;  /* 0x000000050200780c */ /* 0x008fda0003f05270 */
[----:B------:R-:W-:Y:S05]  /*0a80*/  @P0 BRA `(.L_x_13) ;  /* 0x0000000000580947 */ /* 0x000fea0003800000 */
[----:B--2---:R-:W2:Y:S01]  /*0a90*/  S2UR UR7, SR_CgaCtaId ;  /* 0x00000000000779c3 */ /* 0x004ea20000008800 */
        /* <DEDUP_REMOVED lines=12> */
[----:B--2---:R3:W2:Y:S01]  /*0b60*/  SYNCS.EXCH.64 URZ, [UR7+0xb0], UR10 ;  /* 0x0000b00a07ff75b2 */ /* 0x0046a20008000100 */
[----:B------:R3:W1:Y:S01]  /*0b70*/  SYNCS.EXCH.64 URZ, [UR7+0xd0], UR4 ;  /* 0x0000d00407ff75b2 */ /* 0x0006620008000100 */
[----:B------:R3:W1:Y:S01]  /*0b80*/  SYNCS.EXCH.64 URZ, [UR7+0xb8], UR10 ;  /* 0x0000b80a07ff75b2 */ /* 0x0006620008000100 */
[----:B------:R3:W1:Y:S01]  /*0b90*/  SYNCS.EXCH.64 URZ, [UR7+0xd8], UR4 ;  /* 0x0000d80407ff75b2 */ /* 0x0006620008000100 */
[----:B------:R3:W1:Y:S01]  /*0ba0*/  SYNCS.EXCH.64 URZ, [UR7+0xc0], UR10 ;  /* 0x0000c00a07ff75b2 */ /* 0x0006620008000100 */
[----:B------:R3:W1:Y:S01]  /*0bb0*/  SYNCS.EXCH.64 URZ, [UR7+0xe0], UR4 ;  /* 0x0000e00407ff75b2 */ /* 0x0006620008000100 */
[----:B------:R3:W1:Y:S01]  /*0bc0*/  SYNCS.EXCH.64 URZ, [UR7+0xc8], UR10 ;  /* 0x0000c80a07ff75b2 */ /* 0x0006620008000100 */
[----:B------:R3:W1:Y:S02]  /*0bd0*/  SYNCS.EXCH.64 URZ, [UR7+0xe8], UR4 ;  /* 0x0000e80407ff75b2 */ /* 0x0006640008000100 */
[----:B---3--:R-:W-:Y:S01]  /*0be0*/  NOP ;  /* 0x0000000000007918 */ /* 0x008fe20000000000 */
.L_x_13:
        /* <DEDUP_REMOVED lines=18> */
.L_x_14:
[----:B--2---:R-:W2:Y:S01]  /*0d10*/  S2UR UR5, SR_CTAID.X ;  /* 0x00000000000579c3 */ /* 0x004ea20000002500 */
[----:B------:R-:W-:-:S05]  /*0d20*/  CS2R.32 R90, SR_CgaSize ;  /* 0x00000000005a7805 */ /* 0x000fca0000008a00 */
[----:B------:R-:W-:-:S05]  /*0d30*/  IMAD R90, R90, -0xa0, RZ ;  /* 0xffffff605a5a7824 */ /* 0x000fca00078e02ff */
[----:B------:R-:W-:-:S14]  /*0d40*/  R2UR UR9, R90 ;  /* 0x000000005a0972ca */ /* 0x000fdc00000e0000 */
[----:B------:R-:W3:Y:S01]  /*0d50*/  LDCU UR9, c[0x0][UR9+0x2b0] ;  /* 0x00005600090977ac */ /* 0x000ee20008000800 */
[----:B------:R-:W-:Y:S01]  /*0d60*/  NOP ;  /* 0x0000000000007918 */ /* 0x000fe20000000000 */
[----:B------:R-:W-:-:S05]  /*0d70*/  CS2R.32 R90, SR_CgaSize ;  /* 0x00000000005a7805 */ /* 0x000fca0000008a00 */
[----:B------:R-:W-:-:S05]  /*0d80*/  IMAD R90, R90, -0xa0, RZ ;  /* 0xffffff605a5a7824 */ /* 0x000fca00078e02ff */
[----:B------:R-:W-:-:S14]  /*0d90*/  R2UR UR7, R90 ;  /* 0x000000005a0772ca */ /* 0x000fdc00000e0000 */
[----:B------:R-:W4:Y:S01]  /*0da0*/  LDCU UR7, c[0x0][UR7+0x2b4] ;  /* 0x00005680070777ac */ /* 0x000f220008000800 */
[----:B------:R-:W1:Y:S08]  /*0db0*/  S2UR UR4, SR_CTAID.Y ;  /* 0x00000000000479c3 */ /* 0x000e700000002600 */
[----:B------:R-:W4:Y:S01]  /*0dc0*/  LDC R9, c[0x0][0xb24] ;  /* 0x0002c900ff097b82 */ /* 0x000f220000000800 */
[----:B--2---:R-:W-:-:S02]  /*0dd0*/  I2FP.F32.U32 R5, UR5 ;  /* 0x0000000500057c45 */ /* 0x004fc40008201000 */
[----:B------:R-:W-:-:S05]  /*0de0*/  CS2R.32 R3, SR_CgaSize ;  /* 0x0000000000037805 */ /* 0x000fca0000008a00 */
[----:B------:R-:W-:-:S06]  /*0df0*/  IMAD R3, R3, -0xa0, RZ ;  /* 0xffffff6003037824 */ /* 0x000fcc00078e02ff */
[----:B------:R-:W2:Y:S01]  /*0e00*/  LDC R3, c[0x0][R3+0x2a0] ;  /* 0x0000a80003037b82 */ /* 0x000ea20000000800 */
[----:B------:R-:W-:Y:S01]  /*0e10*/  MOV R21, UR5 ;  /* 0x0000000500157c02 */ /* 0x000fe20008000f00 */
[----:B---3--:R-:W-:Y:S01]  /*0e20*/  FMUL R5, R5, UR9 ;  /* 0x0000000905057c20 */ /* 0x008fe20008400000 */
[----:B-1----:R-:W-:Y:S02]  /*0e30*/  I2FP.F32.U32 R4, UR4 ;  /* 0x0000000400047c45 */ /* 0x002fe40008201000 */
[----:B------:R-:W-:-:S05]  /*0e40*/  CS2R.32 R2, SR_CgaSize ;  /* 0x0000000000027805 */ /* 0x000fca0000008a00 */
[----:B------:R-:W-:-:S06]  /*0e50*/  IMAD R2, R2, -0xa0, RZ ;  /* 0xffffff6002027824 */ /* 0x000fcc00078e02ff */
[----:B------:R-:W1:Y:S01]  /*0e60*/  LDC R2, c[0x0][R2+0x2a4] ;  /* 0x0000a90002027b82 */ /* 0x000e620000000800 */
[----:B------:R-:W3:Y:S01]  /*0e70*/  F2I.U32.TRUNC.NTZ R90, R5 ;  /* 0x00000005005a7305 */ /* 0x000ee2000020f000 */
[----:B------:R-:W-:Y:S01]  /*0e80*/  MOV R20, UR4 ;  /* 0x0000000400147c02 */ /* 0x000fe20008000f00 */
[----:B----4-:R-:W-:-:S05]  /*0e90*/  FMUL R4, R4, UR7 ;  /* 0x0000000704047c20 */ /* 0x010fca0008400000 */
[----:B------:R-:W-:Y:S01]  /*0ea0*/  BAR.SYNC.DEFER_BLOCKING 0x0 ;  /* 0x0000000000007b1d */ /* 0x000fe20000010000 */
[----:B------:R-:W-:-:S05]  /*0eb0*/  ISETP.GE.AND P0, PT, R9, 0x1, PT ;  /* 0x000000010900780c */ /* 0x000fca0003f06270 */
[----:B------:R-:W4:Y:S02]  /*0ec0*/  F2I.U32.TRUNC.NTZ R83, R4 ;  /* 0x0000000400537305 */ /* 0x000f24000020f000 */
[----:B------:R-:W1:Y:S01]  /*0ed0*/  S2UR UR36, SR_CTAID.Z ;  /* 0x00000000002479c3 */ /* 0x000e620000002700 */
[----:B---3--:R-:W-:-:S05]  /*0ee0*/  IADD3 R90, PT, PT, -R90, RZ, RZ ;  /* 0x000000ff5a5a7210 */ /* 0x008fca0007ffe1ff */
[----:B--2---:R-:W-:Y:S01]  /*0ef0*/  IMAD R90, R3, R90, UR5 ;  /* 0x00000005035a7e24 */ /* 0x004fe2000f8e025a */
[----:B----4-:R-:W-:-:S05]  /*0f00*/  IADD3 R83, PT, PT, -R83, RZ, RZ ;  /* 0x000000ff53537210 */ /* 0x010fca0007ffe1ff */
[----:B-1----:R-:W-:Y:S01]  /*0f10*/  IMAD R83, R2, R83, UR4 ;  /* 0x0000000402537e24 */ /* 0x002fe2000f8e0253 */
[----:B------:R-:W-:Y:S06]  /*0f20*/  @!P0 BRA `(.L_x_15) ;  /* 0x0000000000b88947 */ /* 0x000fec0003800000 */
[----:B------:R-:W1:Y:S01]  /*0f30*/  LDC.64 R4, c[0x0][0xb18] ;  /* 0x0002c600ff047b82 */ /* 0x000e620000000a00 */
[----:B------:R-:W-:-:S07]  /*0f40*/  ISETP.NE.AND P0, PT, R9, 0x1, PT ;  /* 0x000000010900780c */ /* 0x000fce0003f05270 */
[----:B------:R-:W2:Y:S08]  /*0f50*/  LDC R10, c[0x0][0xb0c] ;  /* 0x0002c300ff0a7b82 */ /* 0x000eb00000000800 */
[----:B------:R-:W3:Y:S08]  /*0f60*/  LDC R11, c[0x0][0x370] ;  /* 0x0000dc00ff0b7b82 */ /* 0x000ef00000000800 */
[----:B------:R-:W4:Y:S01]  /*0f70*/  LDC R12, c[0x0][0x374] ;  /* 0x0000dd00ff0c7b82 */ /* 0x000f220000000800 */
[----:B-1----:R-:W-:-:S07]  /*0f80*/  ISETP.NE.AND P1, PT, R4, 0x1, PT ;  /* 0x000000010400780c */ /* 0x002fce0003f25270 */
[----:B------:R-:W3:Y:S01]  /*0f90*/  LDC.64 R6, c[0x0][0xb10] ;  /* 0x0002c400ff067b82 */ /* 0x000ee20000000a00 */
[----:B--2---:R-:W-:-:S07]  /*0fa0*/  ISETP.NE.AND P2, PT, R10, 0x1, PT ;  /* 0x000000010a00780c */ /* 0x004fce0003f45270 */
[----:B------:R-:W1:Y:S08]  /*0fb0*/  LDC R8, c[0x0][0xb20] ;  /* 0x0002c800ff087b82 */ /* 0x000e700000000800 */
[----:B------:R-:W2:Y:S01]  /*0fc0*/  LDC.64 R2, c[0x0][0xb28] ;  /* 0x0002ca00ff027b82 */ /* 0x000ea20000000a00 */
[----:B----4-:R-:W-:-:S04]  /*0fd0*/  IMAD.HI.U32 R13, R12, R5, RZ ;  /* 0x000000050c0d7227 */ /* 0x010fc800078e00ff */
[----:B------:R-:W-:-:S04]  /*0fe0*/  IMAD.HI.U32 R5, R20, R5, RZ ;  /* 0x0000000514057227 */ /* 0x000fc800078e00ff */
[----:B---3--:R-:W-:-:S04]  /*0ff0*/  IMAD.HI.U32 R14, R11, R6, RZ ;  /* 0x000000060b0e7227 */ /* 0x008fc800078e00ff */
[C---:B------:R-:W-:Y:S01]  /*1000*/  IMAD.HI.U32 R16, R21.reuse, R6, RZ ;  /* 0x0000000615107227 */ /* 0x040fe200078e00ff */
[-C--:B------:R-:W-:Y:S02]  /*1010*/  @P2 SHF.R.U32.HI R11, RZ, R7.reuse, R14 ;  /* 0x00000007ff0b2219 */ /* 0x080fe4000001160e */
[-C--:B-1----:R-:W-:Y:S02]  /*1020*/  @P1 SHF.R.U32.HI R12, RZ, R8.reuse, R13 ;  /* 0x00000008ff0c1219 */ /* 0x082fe4000001160d */
[----:B------:R-:W-:Y:S02]  /*1030*/  SHF.R.U32.HI R5, RZ, R8, R5 ;  /* 0x00000008ff057219 */ /* 0x000fe40000011605 */
[----:B------:R-:W-:Y:S02]  /*1040*/  SHF.R.U32.HI R16, RZ, R7, R16 ;  /* 0x00000007ff107219 */ /* 0x000fe40000011610 */
[----:B------:R-:W-:Y:S01]  /*1050*/  SEL R5, R20, R5, !P1 ;  /* 0x0000000514057207 */ /* 0x000fe20004800000 */
[----:B--2---:R-:W-:Y:S01]  /*1060*/  IMAD.HI.U32 R14, R12, R2, RZ ;  /* 0x000000020c0e7227 */ /* 0x004fe200078e00ff */
[----:B------:R-:W-:-:S02]  /*1070*/  SEL R7, R21, R16, !P2 ;  /* 0x0000001015077207 */ /* 0x000fc40005000000 */
[----:B------:R-:W-:Y:S01]  /*1080*/  IADD3 R13, PT, PT, -R5, RZ, RZ ;  /* 0x000000ff050d7210 */ /* 0x000fe20007ffe1ff */
[----:B------:R-:W-:Y:S01]  /*1090*/  IMAD.HI.U32 R6, R11, R2, RZ ;  /* 0x000000020b067227 */ /* 0x000fe200078e00ff */
[----:B------:R-:W-:-:S03]  /*10a0*/  @P0 SHF.R.U32.HI R12, RZ, R3, R14 ;  /* 0x00000003ff0c0219 */ /* 0x000fc6000001160e */
[----:B------:R-:W-:Y:S01]  /*10b0*/  IMAD R13, R4, R13, R20 ;  /* 0x0000000d040d7224 */ /* 0x000fe200078e0214 */
[----:B------:R-:W-:Y:S01]  /*10c0*/  @P0 SHF.R.U32.HI R11, RZ, R3, R6 ;  /* 0x00000003ff0b0219 */ /* 0x000fe20000011606 */
[----:B------:R-:W-:-:S04]  /*10d0*/  IMAD R12, R12, R9, RZ ;  /* 0x000000090c0c7224 */ /* 0x000fc800078e02ff */
[----:B------:R-:W-:Y:S01]  /*10e0*/  IMAD R6, R11, R9, RZ ;  /* 0x000000090b067224 */ /* 0x000fe200078e02ff */
[----:B------:R-:W-:-:S04]  /*10f0*/  ISETP.GE.AND P1, PT, R5, R12, PT ;  /* 0x0000000c0500720c */ /* 0x000fc80003f26270 */
[----:B------:R-:W-:Y:S01]  /*1100*/  ISETP.GE.OR P1, PT, R7, R6, P1 ;  /* 0x000000060700720c */ /* 0x000fe20000f26670 */
[----:B------:R-:W-:-:S05]  /*1110*/  IMAD.HI.U32 R6, R5, R2, RZ ;  /* 0x0000000205067227 */ /* 0x000fca00078e00ff */
[----:B------:R-:W-:-:S04]  /*1120*/  SHF.R.U32.HI R6, RZ, R3, R6 ;  /* 0x00000003ff067219 */ /* 0x000fc80000011606 */
[----:B------:R-:W-:-:S03]  /*1130*/  SEL R6, R5, R6, !P0 ;  /* 0x0000000605067207 */ /* 0x000fc60004000000 */
[----:B------:R-:W-:Y:S01]  /*1140*/  @!P1 IMAD.HI.U32 R8, R7, R2, RZ ;  /* 0x0000000207089227 */ /* 0x000fe200078e00ff */
[----:B------:R-:W-:-:S04]  /*1150*/  IADD3 R2, PT, PT, -R6, RZ, RZ ;  /* 0x000000ff06027210 */ /* 0x000fc80007ffe1ff */
[----:B------:R-:W-:Y:S01]  /*1160*/  @!P1 SHF.R.U32.HI R8, RZ, R3, R8 ;  /* 0x00000003ff089219 */ /* 0x000fe20000011608 */
[----:B------:R-:W-:-:S03]  /*1170*/  IMAD R2, R9, R2, R5 ;  /* 0x0000000209027224 */ /* 0x000fc600078e0205 */
[----:B------:R-:W-:-:S05]  /*1180*/  @!P1 SEL R3, R7, R8, !P0 ;  /* 0x0000000807039207 */ /* 0x000fca0004000000 */
[--C-:B------:R-:W-:Y:S02]  /*1190*/  @!P1 IMAD.IADD R6, R6, 0x1, -R3.reuse ;  /* 0x0000000106069824 */ /* 0x100fe400078e0a03 */
[----:B------:R-:W-:Y:S01]  /*11a0*/  @!P1 IMAD R3, R2, R11, R3 ;  /* 0x0000000b02039224 */ /* 0x000fe200078e0203 */
[----:B------:R-:W-:Y:S01]  /*11b0*/  IADD3 R2, PT, PT, -R7, RZ, RZ ;  /* 0x000000ff07027210 */ /* 0x000fe20007ffe1ff */
[----:B------:R-:W-:Y:S02]  /*11c0*/  @!P1 IMAD R5, R6, R9, R7 ;  /* 0x0000000906059224 */ /* 0x000fe400078e0207 */
[----:B------:R-:W-:Y:S02]  /*11d0*/  @!P1 IMAD.MOV.U32 R7, RZ, RZ, R3 ;  /* 0x000000ffff079224 */ /* 0x000fe400078e0003 */
[----:B------:R-:W-:Y:S02]  /*11e0*/  IMAD R2, R10, R2, R21 ;  /* 0x000000020a027224 */ /* 0x000fe400078e0215 */
[----:B------:R-:W-:-:S02]  /*11f0*/  IMAD R20, R5, R4, R13 ;  /* 0x0000000405147224 */ /* 0x000fc400078e020d */
[----:B------:R-:W-:Y:S02]  /*1200*/  IMAD R21, R7, R10, R2 ;  /* 0x0000000a07157224 */ /* 0x000fe400078e0202 */
.L_x_15:
[----:B------:R-:W1:Y:S01]  /*1210*/  LDCU UR4, c[0x0][0xb30] ;  /* 0x00016600ff0477ac */ /* 0x000e620008000800 */
[----:B------:R-:W2:Y:S08]  /*1220*/  S2UR UR37, SR_CgaCtaId ;  /* 0x00000000002579c3 */ /* 0x000eb00000008800 */
[----:B------:R-:W3:Y:S01]  /*1230*/  LDC R40, c[0x0][0xb24] ;  /* 0x0002c900ff287b82 */ /* 0x000ee20000000800 */
[----:B-1----:R-:W-:-:S09]  /*1240*/  UISETP.NE.AND UP1, UPT, UR4, 0x1, UPT ;  /* 0x000000010400788c */ /* 0x002fd2000bf25270 */
[----:B--2---:R-:W-:Y:S05]  /*1250*/  BRA.U UP1, `(.L_x_16) ;  /* 0x0000000101407547 */ /* 0x004fea000b800000 */
[----:B------:R-:W1:Y:S08]  /*1260*/  LDC.64 R4, c[0x0][0xb10] ;  /* 0x0002c400ff047b82 */ /* 0x000e700000000a00 */
[----:B------:R-:W2:Y:S08]  /*1270*/  LDC.64 R2, c[0x0][0xb18] ;  /* 0x0002c600ff027b82 */ /* 0x000eb00000000a00 */
[----:B------:R-:W4:Y:S08]  /*1280*/  LDC R6, c[0x0][0xb20] ;  /* 0x0002c800ff067b82 */ /* 0x000f300000000800 */
[----:B------:R-:W3:Y:S01]  /*1290*/  LDC R8, c[0x0][0xb0c] ;  /* 0x0002c300ff087b82 */ /* 0x000ee20000000800 */
[----:B-1----:R-:W-:-:S05]  /*12a0*/  IMAD.HI.U32 R4, R21, R4, RZ ;  /* 0x0000000415047227 */ /* 0x002fca00078e00ff */
[----:B------:R-:W-:Y:S01]  /*12b0*/  SHF.R.U32.HI R4, RZ, R5, R4 ;  /* 0x00000005ff047219 */ /* 0x000fe20000011604 */
[----:B--2---:R-:W-:Y:S01]  /*12c0*/  IMAD.HI.U32 R3, R20, R3, RZ ;  /* 0x0000000314037227 */ /* 0x004fe200078e00ff */
[----:B------:R-:W-:-:S04]  /*12d0*/  ISETP.NE.AND P0, PT, R2, 0x1, PT ;  /* 0x000000010200780c */ /* 0x000fc80003f05270 */
[----:B----4-:R-:W-:-:S04]  /*12e0*/  SHF.R.U32.HI R3, RZ, R6, R3 ;  /* 0x00000006ff037219 */ /* 0x010fc80000011603 */
[----:B------:R-:W-:Y:S02]  /*12f0*/  SEL R3, R20, R3, !P0 ;  /* 0x0000000314037207 */ /* 0x000fe40004000000 */
[----:B---3--:R-:W-:-:S04]  /*1300*/  ISETP.NE.AND P1, PT, R8, 0x1, PT ;  /* 0x000000010800780c */ /* 0x008fc80003f25270 */
[----:B------:R-:W-:-:S05]  /*1310*/  SEL R4, R21, R4, !P1 ;  /* 0x0000000415047207 */ /* 0x000fca0004800000 */
[----:B------:R-:W-:Y:S02]  /*1320*/  IMAD.IADD R5, R3, 0x1, -R4 ;  /* 0x0000000103057824 */ /* 0x000fe400078e0a04 */
[----:B------:R-:W-:Y:S02]  /*1330*/  IMAD.IADD R3, R4, 0x1, -R3 ;  /* 0x0000000104037824 */ /* 0x000fe400078e0a03 */
[----:B------:R-:W-:Y:S02]  /*1340*/  IMAD R21, R5, R8, R21 ;  /* 0x0000000805157224 */ /* 0x000fe400078e0215 */
[----:B------:R-:W-:-:S07]  /*1350*/  IMAD R20, R3, R2, R20 ;  /* 0x0000000203147224 */ /* 0x000fce00078e0214 */
.L_x_16:
[----:B------:R-:W-:Y:S01]  /*1360*/  BAR.SYNC.DEFER_BLOCKING 0x0 ;  /* 0x0000000000007b1d */ /* 0x000fe20000010000 */
[----:B------:R-:W-:Y:S01]  /*1370*/  UISETP.NE.AND UP1, UPT, UR8, 0x2, UPT ;  /* 0x000000020800788c */ /* 0x000fe2000bf25270 */
[----:B------:R-:W-:Y:S02]  /*1380*/  ISETP.NE.OR P5, PT, R0, 0x2, !P5 ;  /* 0x000000020000780c */ /* 0x000fe40006fa5670 */
[----:B------:R-:W-:-:S06]  /*1390*/  LOP3.LUT R2, R103, 0x1f, RZ, 0xc0, !PT ;  /* 0x0000001f67027812 */ /* 0x000fcc00078ec0ff */
[----:B------:R-:W-:Y:S05]  /*13a0*/  BRA.U UP1, `(.L_x_17) ;  /* 0x00000011015c7547 */ /* 0x000fea000b800000 */
[----:B------:R-:W1:Y:S01]  /*13b0*/  LDCU UR13, c[0x0][0x38c] ;  /* 0x00007180ff0d77ac */ /* 0x000e620008000800 */
[----:B------:R-:W2:Y:S01]  /*13c0*/  LDC R9, c[0x0][0x370] ;  /* 0x0000dc00ff097b82 */ /* 0x000ea20000000800 */
[----:B------:R-:W-:Y:S01]  /*13d0*/  PLOP3.LUT P1, PT, PT, PT, UP2, 0x80, 0x8 ;  /* 0x000000000008781c */ /* 0x000fe20003f2f028 */
[----:B------:R-:W-:Y:S01]  /*13e0*/  IMAD.MOV.U32 R15, RZ, RZ, 0x1 ;  /* 0x00000001ff0f7424 */ /* 0x000fe200078e00ff */
[----:B------:R-:W-:Y:S01]  /*13f0*/  ISETP.EQ.OR P4, PT, R2, RZ, P5 ;  /* 0x000000ff0200720c */ /* 0x000fe20002f82670 */
[----:B------:R-:W-:Y:S01]  /*1400*/  IMAD.MOV.U32 R14, RZ, RZ, RZ ;  /* 0x000000ffff0e7224 */ /* 0x000fe200078e00ff */
[----:B------:R-:W-:Y:S02]  /*1410*/  PLOP3.LUT P1, PT, P1, PT, PT, 0x8, 0x80 ;  /* 0x000000000080781c */ /* 0x000fe40000f2e170 */
[----:B------:R-:W-:Y:S01]  /*1420*/  CS2R R12, SRZ ;  /* 0x00000000000c7805 */ /* 0x000fe2000001ff00 */
[----:B------:R-:W-:Y:S01]  /*1430*/  IMAD.MOV.U32 R10, RZ, RZ, 0x1 ;  /* 0x00000001ff0a7424 */ /* 0x000fe200078e00ff */
[----:B------:R-:W4:Y:S01]  /*1440*/  LDC R0, c[0x0][0x374] ;  /* 0x0000dd00ff007b82 */ /* 0x000f220000000800 */
[----:B------:R-:W2:Y:S01]  /*1450*/  LDCU.64 UR22, c[0x0][0x348] ;  /* 0x00006900ff1677ac */ /* 0x000ea20008000a00 */
[----:B------:R-:W-:Y:S01]  /*1460*/  UMOV UR6, URZ ;  /* 0x000000ff00067c82 */ /* 0x000fe20008000000 */
[----:B-1----:R-:W-:-:S04]  /*1470*/  UIADD3 UR5, UPT, UPT, UR13, 0x3f, URZ ;  /* 0x0000003f0d057890 */ /* 0x002fc8000fffe0ff */
[----:B------:R-:W-:-:S04]  /*1480*/  USHF.R.S32.HI UR4, URZ, 0x1f, UR5 ;  /* 0x0000001fff047899 */ /* 0x000fc80008011405 */
[----:B------:R-:W-:-:S04]  /*1490*/  ULEA.HI UR4, UR4, UR5, URZ, 0x6 ;  /* 0x0000000504047291 */ /* 0x000fc8000f8f30ff */
[----:B------:R-:W-:Y:S02]  /*14a0*/  USHF.R.S32.HI UR15, URZ, 0x6, UR4 ;  /* 0x00000006ff0f7899 */ /* 0x000fe40008011404 */
[----:B------:R-:W-:Y:S02]  /*14b0*/  UIADD3 UR4, UPT, UPT, UR13, -0x1, URZ ;  /* 0xffffffff0d047890 */ /* 0x000fe4000fffe0ff */
[----:B------:R-:W-:Y:S02]  /*14c0*/  UISETP.LT.U32.AND UP0, UPT, UR15, 0x4, UPT ;  /* 0x000000040f00788c */ /* 0x000fe4000bf01070 */
[----:B------:R-:W-:Y:S02]  /*14d0*/  UISETP.GE.U32.AND UP1, UPT, UR4, -0x7f, UPT ;  /* 0xffffff810400788c */ /* 0x000fe4000bf26070 */
[----:B------:R-:W-:Y:S02]  /*14e0*/  USEL UR14, UR15, 0x4, UP0 ;  /* 0x000000040f0e7887 */ /* 0x000fe40008000000 */
[----:B------:R-:W-:-:S02]  /*14f0*/  UIADD3 UR13, UPT, UPT, UR13, 0x7e, URZ ;  /* 0x0000007e0d0d7890 */ /* 0x000fc4000fffe0ff */
[----:B------:R-:W-:Y:S02]  /*1500*/  UIADD3 UR5, UPT, UPT, UR14, -0x1, URZ ;  /* 0xffffffff0e057890 */ /* 0x000fe4000fffe0ff */
[----:B------:R-:W-:-:S03]  /*1510*/  UIADD3 UR7, UPT, UPT, UR15, -UR14, URZ ;  /* 0x8000000e0f077290 */ /* 0x000fc6000fffe0ff */
[----:B------:R-:W-:-:S04]  /*1520*/  @UP1 UIADD3 UR5, UPT, UPT, UR14, URZ, URZ ;  /* 0x000000ff0e051290 */ /* 0x000fc8000fffe0ff */
[----:B--2---:R-:W-:-:S12]  /*1530*/  UIADD3 UR5, UPT, UPT, UR5, 0x1, URZ ;  /* 0x0000000105057890 */ /* 0x004fd8000fffe0ff */
.L_x_35:
[----:B------:R-:W-:Y:S01]  /*1540*/  UISETP.NE.AND UP0, UPT, UR37, URZ, UPT ;  /* 0x000000ff2500728c */ /* 0x000fe2000bf05270 */
[----:B------:R-:W1:Y:S08]  /*1550*/  S2UR UR37, SR_CgaCtaId ;  /* 0x00000000002579c3 */ /* 0x000e700000008800 */
[----:B------:R-:W-:Y:S05]  /*1560*/  BRA.U UP0, `(.L_x_18) ;  /* 0x0000000100347547 */ /* 0x000fea000b800000 */
[----:B------:R-:W2:Y:S01]  /*1570*/  S2R R2, SR_CgaCtaId ;  /* 0x0000000000027919 */ /* 0x000ea20000008800 */
[----:B------:R-:W-:-:S04]  /*1580*/  MOV R3, 0x400 ;  /* 0x0000040000037802 */ /* 0x000fc80000000f00 */
[----:B--2---:R-:W-:Y:S02]  /*1590*/  LEA R3, R2, R3, 0x18 ;  /* 0x0000000302037211 */ /* 0x004fe400078ec0ff */
[----:B------:R-:W-:-:S03]  /*15a0*/  SHF.L.U32 R2, R10, 0x1f, RZ ;  /* 0x0000001f0a027819 */ /* 0x000fc600000006ff */
[----:B------:R-:W-:-:S04]  /*15b0*/  IMAD R3, R12, 0x8, R3 ;  /* 0x000000080c037824 */ /* 0x000fc800078e0203 */
[----:B------:R-:W2:Y:S02]  /*15c0*/  SYNCS.PHASECHK.TRANS64.TRYWAIT P0, [R3+URZ+0x100], R2 ;  /* 0x00010002030075a7 */ /* 0x000ea400080011ff */
[----:B--2---:R-:W-:Y:S05]  /*15d0*/  @!P0 BRA `(.L_x_19) ;  /* 0x00000078006c8947 */ /* 0x004fea0003800000 */
.L_x_125:
[----:B------:R-:W-:Y:S01]  /*15e0*/  VIADD R12, R12, 0x1 ;  /* 0x000000010c0c7836 */ /* 0x000fe20000000000 */
[----:B------:R2:W-:Y:S04]  /*15f0*/  SYNCS.ARRIVE.TRANS64.A1T0 RZ, [R3+URZ+0xf0], RZ ;  /* 0x0000f0ff03ff79a7 */ /* 0x0005e800081000ff */
[----:B------:R-:W-:-:S04]  /*1600*/  ISETP.NE.AND P0, PT, R12, 0x2, PT ;  /* 0x000000020c00780c */ /* 0x000fc80003f05270 */
[----:B------:R-:W-:Y:S02]  /*1610*/  SEL R12, R12, RZ, P0 ;  /* 0x000000ff0c0c7207 */ /* 0x000fe40000000000 */
[----:B--2---:R-:W-:-:S04]  /*1620*/  SEL R3, RZ, 0x1, P0 ;  /* 0x00000001ff037807 */ /* 0x004fc80000000000 */
[----:B------:R-:W-:-:S07]  /*1630*/  LOP3.LUT R10, R10, R3, RZ, 0x3c, !PT ;  /* 0x000000030a0a7212 */ /* 0x000fce00078e3cff */
.L_x_18:
[----:B------:R-:W-:Y:S01]  /*1640*/  UMOV UR4, 0x400 ;  /* 0x0000040000047882 */ /* 0x000fe20000000000 */
[----:B------:R-:W-:Y:S01]  /*1650*/  SHF.L.U32 R2, R15, 0x1f, RZ ;  /* 0x0000001f0f027819 */ /* 0x000fe200000006ff */
[----:B-1----:R-:W-:Y:S01]  /*1660*/  ULEA UR4, UR37, UR4, 0x18 ;  /* 0x0000000425047291 */ /* 0x002fe2000f8ec0ff */
[----:B------:R-:W-:Y:S01]  /*1670*/  R2UR UR35, R21 ;  /* 0x00000000152372ca */ /* 0x000fe200000e0000 */
[----:B------:R-:W-:Y:S01]  /*1680*/  UISETP.GE.U32.AND UP0, UPT, UR13, 0x7f, UPT ;  /* 0x0000007f0d00788c */ /* 0x000fe2000bf06070 */
[----:B------:R-:W-:Y:S01]  /*1690*/  R2UR UR11, R20 ;  /* 0x00000000140b72ca */ /* 0x000fe200000e0000 */
[----:B------:R-:W-:Y:S01]  /*16a0*/  ULEA UR8, UR6, UR4, 0x3 ;  /* 0x0000000406087291 */ /* 0x000fe2000f8e18ff */
[----:B------:R-:W-:-:S08]  /*16b0*/  UMOV UR24, URZ ;  /* 0x000000ff00187c82 */ /* 0x000fd00008000000 */
[----:B------:R1:W2:Y:S01]  /*16c0*/  SYNCS.PHASECHK.TRANS64.TRYWAIT P0, [UR8+0x20], R2 ;  /* 0x00002002ff0075a7 */ /* 0x0002a20008001108 */
[----:B------:R-:W-:Y:S02]  /*16d0*/  USHF.L.U32 UR35, UR35, 0x6, URZ ;  /* 0x0000000623237899 */ /* 0x000fe400080006ff */
[----:B------:R-:W-:Y:S01]  /*16e0*/  USHF.L.U32 UR11, UR11, 0x8, URZ ;  /* 0x000000080b0b7899 */ /* 0x000fe200080006ff */
[----:B------:R-:W-:Y:S11]  /*16f0*/  BRA.U !UP0, `(.L_x_20) ;  /* 0x0000000108a87547 */ /* 0x000ff6000b800000 */
[----:B------:R-:W-:Y:S01]  /*1700*/  UMOV UR16, URZ ;  /* 0x000000ff00107c82 */ /* 0x000fe20008000000 */
[----:B------:R-:W-:-:S05]  /*1710*/  UMOV UR17, UR6 ;  /* 0x0000000600117c82 */ /* 0x000fca0008000000 */
.L_x_25:
[----:B-1----:R-:W-:Y:S01]  /*1720*/  ULEA UR33, UR17, UR4, 0x3 ;  /* 0x0000000411217291 */ /* 0x002fe2000f8e18ff */
[----:B--2---:R-:W-:Y:S01]  /*1730*/  @!P5 MOV R3, 0x5000 ;  /* 0x000050000003d802 */ /* 0x004fe20000000f00 */
[----:B--2---:R-:W-:Y:S10]  /*1740*/  @P0 BRA `(.L_x_21) ;  /* 0x00000000000c0947 */ /* 0x004ff40003800000 */
[----:B------:R-:W-:-:S04]  /*1750*/  SHF.L.U32 R5, R15, 0x1f, RZ ;  /* 0x0000001f0f057819 */ /* 0x000fc800000006ff */
[----:B------:R-:W2:Y:S02]  /*1760*/  SYNCS.PHASECHK.TRANS64.TRYWAIT P0, [UR33+0x20], R5 ;  /* 0x00002005ff0075a7 */ /* 0x000ea40008001121 */
[----:B--2---:R-:W-:Y:S05]  /*1770*/  @!P0 BRA `(.L_x_22) ;  /* 0x0000007800188947 */ /* 0x004fea0003800000 */
.L_x_21:
[----:B------:R2:W-:Y:S01]  /*1780*/  @!P5 SYNCS.ARRIVE.TRANS64 RZ, [UR33], R3 ;  /* 0x00000003ffffd9a7 */ /* 0x0005e20008000021 */
[----:B------:R-:W-:Y:S04]  /*1790*/  BSSY.RECONVERGENT B0, `(.L_x_23) ;  /* 0x0000003000007945 */ /* 0x000fe80003800200 */
[----:B------:R-:W-:Y:S05]  /*17a0*/  @P4 BRA `(.L_x_24) ;  /* 0x0000000000044947 */ /* 0x000fea0003800000 */
[----:B------:R-:W-:Y:S05]  /*17b0*/  BPT.TRAP 0x1 ;  /* 0x000000040000795c */ /* 0x000fea0000300000 */
.L_x_24:
[----:B------:R-:W-:Y:S05]  /*17c0*/  BSYNC.RECONVERGENT B0 ;  /* 0x0000000000007941 */ /* 0x000fea0003800200 */
.L_x_23:
[----:B------:R-:W-:Y:S02]  /*17d0*/  UIADD3 UR6, UPT, UPT, UR17, 0x1, URZ ;  /* 0x0000000111067890 */ /* 0x000fe4000fffe0ff */
[----:B------:R-:W-:Y:S02]  /*17e0*/  ULEA UR32, UR17, UR4, 0xc ;  /* 0x0000000411207291 */ /* 0x000fe4000f8e60ff */
[----:B------:R-:W-:Y:S02]  /*17f0*/  UISETP.NE.AND UP0, UPT, UR6, 0x4, UPT ;  /* 0x000000040600788c */ /* 0x000fe4000bf05270 */
[----:B------:R-:W-:Y:S02]  /*1800*/  UIADD3 UR26, UP1, UPT, UR22, 0x80, URZ ;  /* 0x00000080161a7890 */ /* 0x000fe4000ff3e0ff */
[----:B------:R-:W-:Y:S02]  /*1810*/  USEL UR9, URZ, 0x1, UP0 ;  /* 0x00000001ff097887 */ /* 0x000fe40008000000 */
[----:B------:R-:W-:-:S02]  /*1820*/  USEL UR6, UR6, URZ, UP0 ;  /* 0x000000ff06067287 */ /* 0x000fc40008000000 */
[----:B------:R-:W-:Y:S02]  /*1830*/  UIADD3 UR20, UP0, UPT, UR22, 0x180, URZ ;  /* 0x0000018016147890 */ /* 0x000fe4000ff1e0ff */
[----:B------:R-:W-:Y:S01]  /*1840*/  ULEA UR8, UR6, UR4, 0x3 ;  /* 0x0000000406087291 */ /* 0x000fe2000f8e18ff */
[----:B------:R-:W-:Y:S01]  /*1850*/  LOP3.LUT R15, R15, UR9, RZ, 0x3c, !PT ;  /* 0x000000090f0f7c12 */ /* 0x000fe2000f8e3cff */
[----:B------:R-:W-:Y:S02]  /*1860*/  USHF.L.U32 UR34, UR16, 0x6, URZ ;  /* 0x0000000610227899 */ /* 0x000fe400080006ff */
[----:B------:R-:W-:Y:S01]  /*1870*/  UIADD3.X UR27, UPT, UPT, URZ, UR23, URZ, UP1, !UPT ;  /* 0x00000017ff1b7290 */ /* 0x000fe20008ffe4ff */
[----:B-1----:R-:W-:Y:S01]  /*1880*/  SHF.L.U32 R2, R15, 0x1f, RZ ;  /* 0x0000001f0f027819 */ /* 0x002fe200000006ff */
[----:B------:R-:W-:Y:S02]  /*1890*/  UIADD3 UR32, UPT, UPT, UR32, 0x6400, URZ ;  /* 0x0000640020207890 */ /* 0x000fe4000fffe0ff */
[----:B------:R-:W-:Y:S01]  /*18a0*/  UIADD3.X UR21, UPT, UPT, URZ, UR23, URZ, UP0, !UPT ;  /* 0x00000017ff157290 */ /* 0x000fe200087fe4ff */
[----:B------:R1:W1:Y:S01]  /*18b0*/  SYNCS.PHASECHK.TRANS64.TRYWAIT P0, [UR8+0x20], R2 ;  /* 0x00002002ff0075a7 */ /* 0x0002620008001108 */
[----:B------:R-:W-:Y:S01]  /*18c0*/  ULEA UR8, UR17, UR4, 0xe ;  /* 0x0000000411087291 */ /* 0x000fe2000f8e70ff */
[----:B------:R-:W-:Y:S01]  /*18d0*/  UMOV UR18, 0x0 ;  /* 0x0000000000127882 */ /* 0x000fe20000000000 */
[----:B------:R-:W-:-:S02]  /*18e0*/  UMOV UR19, 0x10000000 ;  /* 0x1000000000137882 */ /* 0x000fc40000000000 */
[----:B------:R-:W-:Y:S01]  /*18f0*/  UIADD3 UR8, UPT, UPT, UR8, 0xa400, URZ ;  /* 0x0000a40008087890 */ /* 0x000fe2000fffe0ff */
[----:B------:R1:W-:Y:S01]  /*1900*/  UTMALDG.3D [UR32], [UR26], desc[UR18] ;  /* 0x000012201a0075b4 */ /* 0x0003e20008011000 */
[----:B------:R-:W-:Y:S01]  /*1910*/  UMOV UR12, UR36 ;  /* 0x00000024000c7c82 */ /* 0x000fe20008000000 */
[----:B------:R-:W-:Y:S01]  /*1920*/  UMOV UR9, UR33 ;  /* 0x0000002100097c82 */ /* 0x000fe20008000000 */
[----:B------:R-:W-:Y:S01]  /*1930*/  UMOV UR10, UR34 ;  /* 0x00000022000a7c82 */ /* 0x000fe20008000000 */
[----:B------:R-:W-:Y:S01]  /*1940*/  UIADD3 UR16, UPT, UPT, UR16, 0x1, URZ ;  /* 0x0000000110107890 */ /* 0x000fe2000fffe0ff */
[----:B------:R-:W-:Y:S01]  /*1950*/  UMOV UR24, UR5 ;  /* 0x0000000500187c82 */ /* 0x000fe20008000000 */
[----:B------:R-:W-:Y:S02]  /*1960*/  UMOV UR17, UR6 ;  /* 0x0000000600117c82 */ /* 0x000fe40008000000 */
[----:B------:R1:W-:Y:S01]  /*1970*/  UTMALDG.3D [UR8], [UR20], desc[UR18] ;  /* 0x00001208140075b4 */ /* 0x0003e20008011000 */
[----:B------:R-:W-:-:S09]  /*1980*/  UISETP.NE.AND UP0, UPT, UR16, UR5, UPT ;  /* 0x000000051000728c */ /* 0x000fd2000bf05270 */
[----:B------:R-:W-:Y:S05]  /*1990*/  BRA.U UP0, `(.L_x_25) ;  /* 0xfffffffd00607547 */ /* 0x000fea000b83ffff */
.L_x_20:
[----:B-1----:R-:W-:Y:S01]  /*19a0*/  ULEA UR8, UR6, UR4, 0x3 ;  /* 0x0000000406087291 */ /* 0x002fe2000f8e18ff */
[----:B------:R-:W-:Y:S01]  /*19b0*/  SHF.L.U32 R2, R15, 0x1f, RZ ;  /* 0x0000001f0f027819 */ /* 0x000fe200000006ff */
[----:B------:R-:W-:Y:S01]  /*19c0*/  @!P1 SYNCS.ARRIVE.TRANS64.A1T0 RZ, [UR4+0x88], RZ ;  /* 0x000088ffffff99a7 */ /* 0x000fe20008100004 */
[----:B------:R-:W-:-:S06]  /*19d0*/  UISETP.GT.AND UP0, UPT, UR15, UR14, UPT ;  /* 0x0000000e0f00728c */ /* 0x000fcc000bf04270 */
[----:B--2---:R1:W2:Y:S03]  /*19e0*/  SYNCS.PHASECHK.TRANS64.TRYWAIT P0, [UR8+0x20], R2 ;  /* 0x00002002ff0075a7 */ /* 0x0042a60008001108 */
[----:B------:R-:W-:Y:S05]  /*19f0*/  BRA.U !UP0, `(.L_x_26) ;  /* 0x0000000108ac7547 */ /* 0x000fea000b800000 */
[----:B------:R-:W-:Y:S01]  /*1a00*/  UIADD3 UR21, UPT, UPT, UR7, UR24, URZ ;  /* 0x0000001807157290 */ /* 0x000fe2000fffe0ff */
[----:B------:R-:W-:-:S11]  /*1a10*/  UMOV UR25, UR6 ;  /* 0x0000000600197c82 */ /* 0x000fd60008000000 */
.L_x_31:
[----:B-1----:R-:W-:Y:S01]  /*1a20*/  ULEA UR17, UR25, UR4, 0x3 ;  /* 0x0000000419117291 */ /* 0x002fe2000f8e18ff */
[----:B--2---:R-:W-:Y:S01]  /*1a30*/  @!P5 MOV R3, 0x5000 ;  /* 0x000050000003d802 */ /* 0x004fe20000000f00 */
[----:B--2---:R-:W-:Y:S10]  /*1a40*/  @P0 BRA `(.L_x_27) ;  /* 0x00000000000c0947 */ /* 0x004ff40003800000 */
[----:B------:R-:W-:-:S04]  /*1a50*/  SHF.L.U32 R5, R15, 0x1f, RZ ;  /* 0x0000001f0f057819 */ /* 0x000fc800000006ff */
[----:B------:R-:W2:Y:S02]  /*1a60*/  SYNCS.PHASECHK.TRANS64.TRYWAIT P0, [UR17+0x20], R5 ;  /* 0x00002005ff0075a7 */ /* 0x000ea40008001111 */
[----:B--2---:R-:W-:Y:S05]  /*1a70*/  @!P0 BRA `(.L_x_28) ;  /* 0x0000007400708947 */ /* 0x004fea0003800000 */
.L_x_27:
[----:B------:R2:W-:Y:S01]  /*1a80*/  @!P5 SYNCS.ARRIVE.TRANS64 RZ, [UR17], R3 ;  /* 0x00000003ffffd9a7 */ /* 0x0005e20008000011 */
[----:B------:R-:W-:Y:S04]  /*1a90*/  BSSY.RECONVERGENT B0, `(.L_x_29) ;  /* 0x0000003000007945 */ /* 0x000fe80003800200 */
[----:B------:R-:W-:Y:S05]  /*1aa0*/  @P4 BRA `(.L_x_30) ;  /* 0x0000000000044947 */ /* 0x000fea0003800000 */
[----:B------:R-:W-:Y:S05]  /*1ab0*/  BPT.TRAP 0x1 ;  /* 0x000000040000795c */ /* 0x000fea0000300000 */
.L_x_30:
[----:B------:R-:W-:Y:S05]  /*1ac0*/  BSYNC.RECONVERGENT B0 ;  /* 0x0000000000007941 */ /* 0x000fea0003800200 */
.L_x_29:
        /* <DEDUP_REMOVED lines=10> */
[----:B------:R-:W-:Y:S01]  /*1b70*/  UIADD3 UR16, UPT, UPT, UR16, 0x6400, URZ ;  /* 0x0000640010107890 */ /* 0x000fe2000fffe0ff */
[----:B-1----:R-:W-:Y:S01]  /*1b80*/  SHF.L.U32 R2, R15, 0x1f, RZ ;  /* 0x0000001f0f027819 */ /* 0x002fe200000006ff */
[----:B------:R-:W-:Y:S02]  /*1b90*/  UIADD3.X UR31, UPT, UPT, URZ, UR23, URZ, UP1, !UPT ;  /* 0x00000017ff1f7290 */ /* 0x000fe40008ffe4ff */
[----:B------:R-:W-:Y:S01]  /*1ba0*/  UIADD3.X UR29, UPT, UPT, URZ, UR23, URZ, UP0, !UPT ;  /* 0x00000017ff1d7290 */ /* 0x000fe200087fe4ff */
[----:B------:R1:W1:Y:S01]  /*1bb0*/  SYNCS.PHASECHK.TRANS64.TRYWAIT P0, [UR8+0x20], R2 ;  /* 0x00002002ff0075a7 */ /* 0x0002620008001108 */
[----:B------:R-:W-:Y:S01]  /*1bc0*/  ULEA UR8, UR25, UR4, 0xe ;  /* 0x0000000419087291 */ /* 0x000fe2000f8e70ff */
[----:B------:R-:W-:Y:S01]  /*1bd0*/  UMOV UR26, 0x0 ;  /* 0x00000000001a7882 */ /* 0x000fe20000000000 */
[----:B------:R-:W-:-:S02]  /*1be0*/  UMOV UR27, 0x10000000 ;  /* 0x10000000001b7882 */ /* 0x000fc40000000000 */
[----:B------:R-:W-:Y:S01]  /*1bf0*/  UIADD3 UR8, UPT, UPT, UR8, 0xa400, URZ ;  /* 0x0000a40008087890 */ /* 0x000fe2000fffe0ff */
[----:B------:R-:W-:Y:S01]  /*1c00*/  UMOV UR19, UR35 ;  /* 0x0000002300137c82 */ /* 0x000fe20008000000 */
[----:B------:R-:W-:Y:S01]  /*1c10*/  UMOV UR20, UR36 ;  /* 0x0000002400147c82 */ /* 0x000fe20008000000 */
[----:B------:R-:W-:Y:S01]  /*1c20*/  UMOV UR12, UR36 ;  /* 0x00000024000c7c82 */ /* 0x000fe20008000000 */
[----:B------:R-:W-:Y:S01]  /*1c30*/  UMOV UR9, UR17 ;  /* 0x0000001100097c82 */ /* 0x000fe20008000000 */
[----:B------:R-:W-:Y:S01]  /*1c40*/  UMOV UR10, UR18 ;  /* 0x00000012000a7c82 */ /* 0x000fe20008000000 */
[----:B------:R1:W-:Y:S01]  /*1c50*/  UTMALDG.3D [UR16], [UR30], desc[UR26] ;  /* 0x00001a101e0075b4 */ /* 0x0003e20008011000 */
[----:B------:R-:W-:Y:S01]  /*1c60*/  UIADD3 UR24, UPT, UPT, UR24, 0x1, URZ ;  /* 0x0000000118187890 */ /* 0x000fe2000fffe0ff */
[----:B------:R-:W-:-:S03]  /*1c70*/  UMOV UR25, UR6 ;  /* 0x0000000600197c82 */ /* 0x000fc60008000000 */
[----:B------:R-:W-:Y:S01]  /*1c80*/  UISETP.NE.AND UP0, UPT, UR24, UR21, UPT ;  /* 0x000000151800728c */ /* 0x000fe2000bf05270 */
[----:B------:R1:W-:Y:S08]  /*1c90*/  UTMALDG.3D [UR8], [UR28], desc[UR26] ;  /* 0x00001a081c0075b4 */ /* 0x0003f00008011000 */
[----:B------:R-:W-:Y:S05]  /*1ca0*/  BRA.U UP0, `(.L_x_31) ;  /* 0xfffffffd005c7547 */ /* 0x000fea000b83ffff */
.L_x_26:
[C---:B-1----:R-:W-:Y:S01]  /*1cb0*/  LEA R2, R14.reuse, UR4, 0x3 ;  /* 0x000000040e027c11 */ /* 0x042fe2000f8e18ff */
[----:B------:R-:W-:Y:S01]  /*1cc0*/  NOP ;  /* 0x0000000000007918 */ /* 0x000fe20000000000 */
[----:B--2---:R-:W-:Y:S02]  /*1cd0*/  SHF.L.U32 R3, R13, 0x1f, RZ ;  /* 0x0000001f0d037819 */ /* 0x004fe400000006ff */
[----:B------:R-:W-:Y:S02]  /*1ce0*/  LEA R4, R14, UR4, 0x4 ;  /* 0x000000040e047c11 */ /* 0x000fe4000f8e20ff */
[----:B------:R-:W1:Y:S02]  /*1cf0*/  SYNCS.PHASECHK.TRANS64.TRYWAIT P0, [R2+URZ+0x90], R3 ;  /* 0x00009003020075a7 */ /* 0x000e6400080011ff */
[----:B-1----:R-:W-:Y:S05]  /*1d00*/  @!P0 BRA `(.L_x_32) ;  /* 0x0000007000e48947 */ /* 0x002fea0003800000 */
.L_x_128:
[----:B------:R-:W2:Y:S01]  /*1d10*/  LDS.128 R4, [R4+0x120] ;  /* 0x0001200004047984 */ /* 0x000ea20000000c00 */
[----:B---3--:R-:W-:Y:S01]  /*1d20*/  ISETP.GE.AND P0, PT, R40, 0x1, PT ;  /* 0x000000012800780c */ /* 0x008fe20003f06270 */
[----:B-1----:R-:W-:Y:S01]  /*1d30*/  VIADD R2, R2, 0xa0 ;  /* 0x000000a002027836 */ /* 0x002fe20000000000 */
[----:B------:R-:W-:Y:S01]  /*1d40*/  @!PT LDS RZ, [RZ] ;  /* 0x00000000fffff984 */ /* 0x000fe20000000800 */
[----:B------:R-:W-:Y:S01]  /*1d50*/  @!PT LDS RZ, [RZ] ;  /* 0x00000000fffff984 */ /* 0x000fe20000000800 */
[----:B------:R-:W-:Y:S01]  /*1d60*/  @!PT LDS RZ, [RZ] ;  /* 0x00000000fffff984 */ /* 0x000fe20000000800 */
[----:B------:R-:W-:Y:S01]  /*1d70*/  @!PT LDS RZ, [RZ] ;  /* 0x00000000fffff984 */ /* 0x000fe20000000800 */
[----:B------:R1:W-:Y:S06]  /*1d80*/  MEMBAR.ALL.CTA ;  /* 0x0000000000007992 */ /* 0x0003ec0000008000 */
[----:B-1----:R-:W1:Y:S01]  /*1d90*/  FENCE.VIEW.ASYNC.S ;  /* 0x00000000000073c6 */ /* 0x002e620000000000 */
[----:B------:R-:W-:-:S04]  /*1da0*/  PRMT R2, RZ, 0x654, R2 ;  /* 0x00000654ff027816 */ /* 0x000fc80000000002 */
[----:B-1----:R1:W-:Y:S01]  /*1db0*/  SYNCS.ARRIVE.TRANS64.RED.A1T0 RZ, [R2+URZ], RZ ;  /* 0x000000ff02ff79a7 */ /* 0x0023e200081004ff */
[----:B--2---:R-:W-:-:S13]  /*1dc0*/  LOP3.LUT P2, RZ, R6, 0x1, RZ, 0xc0, !PT ;  /* 0x0000000106ff7812 */ /* 0x004fda000784c0ff */
[----:B------:R-:W-:Y:S01]  /*1dd0*/  @P2 SHF.R.U32.HI R3, RZ, 0x10, R5 ;  /* 0x00000010ff032819 */ /* 0x000fe20000011605 */
[----:B------:R-:W-:Y:S01]  /*1de0*/  VOTEU.ANY UP0, P2 ;  /* 0x0000000000ff7886 */ /* 0x000fe20001000100 */
[----:B------:R-:W-:Y:S02]  /*1df0*/  @P2 MOV R11, R4 ;  /* 0x00000004000b2202 */ /* 0x000fe40000000f00 */
[----:B------:R-:W-:Y:S02]  /*1e00*/  @P2 R2UR.BROADCAST UR8, R3 ;  /* 0x00000000030822ca */ /* 0x000fe400008e0000 */
[----:B------:R-:W-:-:S11]  /*1e10*/  @P2 LOP3.LUT R8, R5, 0xffff, RZ, 0xc0, !PT ;  /* 0x0000ffff05082812 */ /* 0x000fd600078ec0ff */
[----:B------:R-:W-:Y:S01]  /*1e20*/  @UP0 UMOV UR36, UR8 ;  /* 0x0000000800240c82 */ /* 0x000fe20008000000 */
[----:B-1----:R-:W-:Y:S05]  /*1e30*/  @!P0 BRA `(.L_x_33) ;  /* 0x0000000000b88947 */ /* 0x002fea0003800000 */
[----:B------:R-:W4:Y:S01]  /*1e40*/  LDC.64 R4, c[0x0][0xb18] ;  /* 0x0002c600ff047b82 */ /* 0x000f220000000a00 */
[----:B------:R-:W-:-:S07]  /*1e50*/  ISETP.NE.AND P3, PT, R40, 0x1, PT ;  /* 0x000000012800780c */ /* 0x000fce0003f65270 */
[----:B------:R-:W1:Y:S08]  /*1e60*/  LDC.64 R6, c[0x0][0xb10] ;  /* 0x0002c400ff067b82 */ /* 0x000e700000000a00 */
[----:B------:R-:W2:Y:S08]  /*1e70*/  LDC R16, c[0x0][0xb20] ;  /* 0x0002c800ff107b82 */ /* 0x000eb00000000800 */
[----:B------:R-:W3:Y:S01]  /*1e80*/  LDC R18, c[0x0][0xb0c] ;  /* 0x0002c300ff127b82 */ /* 0x000ee20000000800 */
[----:B----4-:R-:W-:Y:S01]  /*1e90*/  IMAD.HI.U32 R17, R0, R5, RZ ;  /* 0x0000000500117227 */ /* 0x010fe200078e00ff */
[----:B------:R-:W-:-:S03]  /*1ea0*/  ISETP.NE.AND P0, PT, R4, 0x1, PT ;  /* 0x000000010400780c */ /* 0x000fc60003f05270 */
[----:B------:R-:W-:-:S03]  /*1eb0*/  IMAD.HI.U32 R5, R8, R5, RZ ;  /* 0x0000000508057227 */ /* 0x000fc600078e00ff */
[----:B------:R-:W4:Y:S01]  /*1ec0*/  LDC.64 R2, c[0x0][0xb28] ;  /* 0x0002ca00ff027b82 */ /* 0x000f220000000a00 */
[----:B-1----:R-:W-:-:S04]  /*1ed0*/  IMAD.HI.U32 R20, R9, R6, RZ ;  /* 0x0000000609147227 */ /* 0x002fc800078e00ff */
[----:B------:R-:W-:Y:S01]  /*1ee0*/  IMAD.HI.U32 R22, R11, R6, RZ ;  /* 0x000000060b167227 */ /* 0x000fe200078e00ff */
[----:B------:R-:W-:Y:S02]  /*1ef0*/  SHF.R.U32.HI R20, RZ, R7, R20 ;  /* 0x00000007ff147219 */ /* 0x000fe40000011614 */
[-C--:B--2---:R-:W-:Y:S02]  /*1f00*/  SHF.R.U32.HI R17, RZ, R16.reuse, R17 ;  /* 0x00000010ff117219 */ /* 0x084fe40000011611 */
[----:B------:R-:W-:Y:S02]  /*1f10*/  SHF.R.U32.HI R5, RZ, R16, R5 ;  /* 0x00000010ff057219 */ /* 0x000fe40000011605 */
[----:B------:R-:W-:Y:S02]  /*1f20*/  SEL R17, R0, R17, !P0 ;  /* 0x0000001100117207 */ /* 0x000fe40004000000 */
[----:B------:R-:W-:Y:S02]  /*1f30*/  SHF.R.U32.HI R22, RZ, R7, R22 ;  /* 0x00000007ff167219 */ /* 0x000fe40000011616 */
[----:B---3--:R-:W-:-:S02]  /*1f40*/  ISETP.NE.AND P1, PT, R18, 0x1, PT ;  /* 0x000000011200780c */ /* 0x008fc40003f25270 */
[----:B------:R-:W-:Y:S02]  /*1f50*/  SEL R5, R8, R5, !P0 ;  /* 0x0000000508057207 */ /* 0x000fe40004000000 */
[----:B------:R-:W-:Y:S02]  /*1f60*/  SEL R19, R9, R20, !P1 ;  /* 0x0000001409137207 */ /* 0x000fe40004800000 */
[----:B------:R-:W-:Y:S01]  /*1f70*/  SEL R7, R11, R22, !P1 ;  /* 0x000000160b077207 */ /* 0x000fe20004800000 */
[----:B----4-:R-:W-:-:S04]  /*1f80*/  IMAD.HI.U32 R20, R17, R2, RZ ;  /* 0x0000000211147227 */ /* 0x010fc800078e00ff */
[----:B------:R-:W-:Y:S01]  /*1f90*/  IMAD.HI.U32 R6, R19, R2, RZ ;  /* 0x0000000213067227 */ /* 0x000fe200078e00ff */
[----:B------:R-:W-:-:S04]  /*1fa0*/  @P3 SHF.R.U32.HI R17, RZ, R3, R20 ;  /* 0x00000003ff113219 */ /* 0x000fc80000011614 */
[----:B------:R-:W-:Y:S01]  /*1fb0*/  @P3 SHF.R.U32.HI R19, RZ, R3, R6 ;  /* 0x00000003ff133219 */ /* 0x000fe20000011606 */
[----:B------:R-:W-:-:S04]  /*1fc0*/  IMAD R17, R40, R17, RZ ;  /* 0x0000001128117224 */ /* 0x000fc800078e02ff */
[----:B------:R-:W-:Y:S01]  /*1fd0*/  IMAD R6, R40, R19, RZ ;  /* 0x0000001328067224 */ /* 0x000fe200078e02ff */
[C---:B------:R-:W-:Y:S02]  /*1fe0*/  ISETP.GE.AND P0, PT, R5.reuse, R17, PT ;  /* 0x000000110500720c */ /* 0x040fe40003f06270 */
[----:B------:R-:W-:Y:S02]  /*1ff0*/  IADD3 R17, PT, PT, -R5, RZ, RZ ;  /* 0x000000ff05117210 */ /* 0x000fe40007ffe1ff */
[----:B------:R-:W-:Y:S01]  /*2000*/  ISETP.GE.OR P0, PT, R7, R6, P0 ;  /* 0x000000060700720c */ /* 0x000fe20000706670 */
[----:B------:R-:W-:-:S04]  /*2010*/  IMAD.HI.U32 R6, R5, R2, RZ ;  /* 0x0000000205067227 */ /* 0x000fc800078e00ff */
[----:B------:R-:W-:Y:S01]  /*2020*/  IMAD R8, R4, R17, R8 ;  /* 0x0000001104087224 */ /* 0x000fe200078e0208 */
[----:B------:R-:W-:-:S04]  /*2030*/  SHF.R.U32.HI R6, RZ, R3, R6 ;  /* 0x00000003ff067219 */ /* 0x000fc80000011606 */
[----:B------:R-:W-:-:S03]  /*2040*/  SEL R6, R5, R6, !P3 ;  /* 0x0000000605067207 */ /* 0x000fc60005800000 */
[----:B------:R-:W-:-:S04]  /*2050*/  @!P0 IMAD.HI.U32 R16, R7, R2, RZ ;  /* 0x0000000207108227 */ /* 0x000fc800078e00ff */
[----:B------:R-:W-:Y:S01]  /*2060*/  IMAD.MOV R2, RZ, RZ, -R6 ;  /* 0x000000ffff027224 */ /* 0x000fe200078e0a06 */
[----:B------:R-:W-:-:S03]  /*2070*/  @!P0 SHF.R.U32.HI R16, RZ, R3, R16 ;  /* 0x00000003ff108219 */ /* 0x000fc60000011610 */
[----:B------:R-:W-:Y:S01]  /*2080*/  IMAD R2, R40, R2, R5 ;  /* 0x0000000228027224 */ /* 0x000fe200078e0205 */
        /* <DEDUP_REMOVED lines=9> */
.L_x_33:
[----:B------:R-:W1:Y:S02]  /*2120*/  LDCU UR8, c[0x0][0xb30] ;  /* 0x00016600ff0877ac */ /* 0x000e640008000800 */
[----:B-1----:R-:W-:-:S09]  /*2130*/  UISETP.NE.AND UP0, UPT, UR8, 0x1, UPT ;  /* 0x000000010800788c */ /* 0x002fd2000bf05270 */
[----:B------:R-:W-:Y:S05]  /*2140*/  BRA.U UP0, `(.L_x_34) ;  /* 0x0000000100407547 */ /* 0x000fea000b800000 */
[----:B------:R-:W1:Y:S08]  /*2150*/  LDC.64 R4, c[0x0][0xb10] ;  /* 0x0002c400ff047b82 */ /* 0x000e700000000a00 */
[----:B------:R-:W2:Y:S08]  /*2160*/  LDC.64 R2, c[0x0][0xb18] ;  /* 0x0002c600ff027b82 */ /* 0x000eb00000000a00 */
[----:B------:R-:W3:Y:S08]  /*2170*/  LDC R6, c[0x0][0xb20] ;  /* 0x0002c800ff067b82 */ /* 0x000ef00000000800 */
[----:B------:R-:W4:Y:S01]  /*2180*/  LDC R16, c[0x0][0xb0c] ;  /* 0x0002c300ff107b82 */ /* 0x000f220000000800 */
[----:B-1----:R-:W-:-:S05]  /*2190*/  IMAD.HI.U32 R4, R11, R4, RZ ;  /* 0x000000040b047227 */ /* 0x002fca00078e00ff */
[----:B------:R-:W-:Y:S01]  /*21a0*/  SHF.R.U32.HI R4, RZ, R5, R4 ;  /* 0x00000005ff047219 */ /* 0x000fe20000011604 */
[----:B--2---:R-:W-:Y:S01]  /*21b0*/  IMAD.HI.U32 R3, R8, R3, RZ ;  /* 0x0000000308037227 */ /* 0x004fe200078e00ff */
[----:B------:R-:W-:-:S04]  /*21c0*/  ISETP.NE.AND P0, PT, R2, 0x1, PT ;  /* 0x000000010200780c */ /* 0x000fc80003f05270 */
[----:B---3--:R-:W-:-:S04]  /*21d0*/  SHF.R.U32.HI R3, RZ, R6, R3 ;  /* 0x00000006ff037219 */ /* 0x008fc80000011603 */
[----:B------:R-:W-:Y:S02]  /*21e0*/  SEL R3, R8, R3, !P0 ;  /* 0x0000000308037207 */ /* 0x000fe40004000000 */
[----:B----4-:R-:W-:-:S04]  /*21f0*/  ISETP.NE.AND P1, PT, R16, 0x1, PT ;  /* 0x000000011000780c */ /* 0x010fc80003f25270 */
[----:B------:R-:W-:-:S05]  /*2200*/  SEL R4, R11, R4, !P1 ;  /* 0x000000040b047207 */ /* 0x000fca0004800000 */
[----:B------:R-:W-:Y:S02]  /*2210*/  IMAD.IADD R5, R3, 0x1, -R4 ;  /* 0x0000000103057824 */ /* 0x000fe400078e0a04 */
[----:B------:R-:W-:Y:S02]  /*2220*/  IMAD.IADD R3, R4, 0x1, -R3 ;  /* 0x0000000104037824 */ /* 0x000fe400078e0a03 */
[----:B------:R-:W-:Y:S02]  /*2230*/  IMAD R11, R5, R16, R11 ;  /* 0x00000010050b7224 */ /* 0x000fe400078e020b */
[----:B------:R-:W-:-:S07]  /*2240*/  IMAD R8, R3, R2, R8 ;  /* 0x0000000203087224 */ /* 0x000fce00078e0208 */
.L_x_34:
[----:B------:R-:W-:Y:S01]  /*2250*/  VIADD R14, R14, 0x1 ;  /* 0x000000010e0e7836 */ /* 0x000fe20000000000 */
[----:B------:R-:W-:Y:S01]  /*2260*/  PLOP3.LUT P1, PT, PT, PT, PT, 0x80, 0x8 ;  /* 0x000000000008781c */ /* 0x000fe20003f2f070 */
[----:B------:R-:W-:Y:S02]  /*2270*/  IMAD.IADD R21, R11, 0x1, R90 ;  /* 0x000000010b157824 */ /* 0x000fe400078e025a */
[----:B------:R-:W-:Y:S01]  /*2280*/  IMAD.IADD R20, R8, 0x1, R83 ;  /* 0x0000000108147824 */ /* 0x000fe200078e0253 */
[----:B------:R-:W-:-:S04]  /*2290*/  ISETP.NE.AND P0, PT, R14, 0x2, PT ;  /* 0x000000020e00780c */ /* 0x000fc80003f05270 */
[----:B------:R-:W-:Y:S02]  /*22a0*/  SEL R2, RZ, 0x1, P0 ;  /* 0x00000001ff027807 */ /* 0x000fe40000000000 */
[----:B------:R-:W-:Y:S02]  /*22b0*/  SEL R14, R14, RZ, P0 ;  /* 0x000000ff0e0e7207 */ /* 0x000fe40000000000 */
[----:B------:R-:W-:Y:S01]  /*22c0*/  LOP3.LUT R13, R13, R2, RZ, 0x3c, !PT ;  /* 0x000000020d0d7212 */ /* 0x000fe200078e3cff */
[----:B------:R-:W-:Y:S06]  /*22d0*/  @P2 BRA `(.L_x_35) ;  /* 0xfffffff000982947 */ /* 0x000fec000383ffff */
[----:B------:R-:W-:Y:S01]  /*22e0*/  UIADD3 UR4, UPT, UPT, UR4, 0x20, URZ ;  /* 0x0000002004047890 */ /* 0x000fe2000fffe0ff */
[----:B------:R-:W-:-:S03]  /*22f0*/  SHF.L.U32 R3, R15, 0x1f, RZ ;  /* 0x0000001f0f037819 */ /* 0x000fc600000006ff */
[----:B------:R-:W-:-:S09]  /*2300*/  ULEA UR5, UR6, UR4, 0x3 ;  /* 0x0000000406057291 */ /* 0x000fd2000f8e18ff */
[----:B------:R-:W1:Y:S02]  /*2310*/  SYNCS.PHASECHK.TRANS64.TRYWAIT P0, [UR5], R3 ;  /* 0x00000003ff0075a7 */ /* 0x000e640008001105 */
[----:B-1----:R-:W-:Y:S05]  /*2320*/  @!P0 BRA `(.L_x_36) ;  /* 0x0000006c00708947 */ /* 0x002fea0003800000 */
.L_x_130:
[----:B------:R-:W-:-:S04]  /*2330*/  UIADD3 UR6, UPT, UPT, UR6, 0x1, URZ ;  /* 0x0000000106067890 */ /* 0x000fc8000fffe0ff */
[----:B------:R-:W-:-:S04]  /*2340*/  UISETP.NE.AND UP0, UPT, UR6, 0x4, UPT ;  /* 0x000000040600788c */ /* 0x000fc8000bf05270 */
[----:B------:R-:W-:Y:S02]  /*2350*/  USEL UR7, URZ, 0x1, UP0 ;  /* 0x00000001ff077887 */ /* 0x000fe40008000000 */
[----:B------:R-:W-:-:S04]  /*2360*/  USEL UR6, UR6, URZ, UP0 ;  /* 0x000000ff06067287 */ /* 0x000fc80008000000 */
[----:B------:R-:W-:Y:S01]  /*2370*/  ULEA UR5, UR6, UR4, 0x3 ;  /* 0x0000000406057291 */ /* 0x000fe2000f8e18ff */
[----:B------:R-:W-:-:S04]  /*2380*/  LOP3.LUT R2, R15, UR7, RZ, 0x3c, !PT ;  /* 0x000000070f027c12 */ /* 0x000fc8000f8e3cff */
[----:B-1----:R-:W-:-:S04]  /*2390*/  SHF.L.U32 R3, R2, 0x1f, RZ ;  /* 0x0000001f02037819 */ /* 0x002fc800000006ff */
[----:B------:R-:W1:Y:S02]  /*23a0*/  SYNCS.PHASECHK.TRANS64.TRYWAIT P0, [UR5], R3 ;  /* 0x00000003ff0075a7 */ /* 0x000e640008001105 */
[----:B-1----:R-:W-:Y:S05]  /*23b0*/  @!P0 BRA `(.L_x_37) ;  /* 0x0000006c00648947 */ /* 0x002fea0003800000 */
.L_x_132:
        /* <DEDUP_REMOVED lines=9> */
.L_x_134:
[----:B------:R-:W-:-:S04]  /*2450*/  UIADD3 UR6, UPT, UPT, UR6, 0x1, URZ ;  /* 0x0000000106067890 */ /* 0x000fc8000fffe0ff */
[----:B------:R-:W-:-:S04]  /*2460*/  UISETP.NE.AND UP0, UPT, UR6, 0x4, UPT ;  /* 0x000000040600788c */ /* 0x000fc8000bf05270 */
[----:B------:R-:W-:Y:S02]  /*2470*/  USEL UR5, URZ, 0x1, UP0 ;  /* 0x00000001ff057887 */ /* 0x000fe40008000000 */
[----:B------:R-:W-:-:S04]  /*2480*/  USEL UR6, UR6, URZ, UP0 ;  /* 0x000000ff06067287 */ /* 0x000fc80008000000 */
[----:B------:R-:W-:Y:S01]  /*2490*/  ULEA UR6, UR6, UR4, 0x3 ;  /* 0x0000000406067291 */ /* 0x000fe2000f8e18ff */
[----:B-1----:R-:W-:-:S04]  /*24a0*/  LOP3.LUT R3, R2, UR5, RZ, 0x3c, !PT ;  /* 0x0000000502037c12 */ /* 0x002fc8000f8e3cff */
[----:B------:R-:W-:Y:S01]  /*24b0*/  SHF.L.U32 R3, R3, 0x1f, RZ ;  /* 0x0000001f03037819 */ /* 0x000fe200000006ff */
[----:B----4-:R-:W-:-:S07]  /*24c0*/  IMAD.U32 R0, RZ, RZ, UR6 ;  /* 0x00000006ff007e24 */ /* 0x010fce000f8e00ff */
.L_x_39:
[----:B-1----:R1:W2:Y:S02]  /*24d0*/  SYNCS.PHASECHK.TRANS64.TRYWAIT P0, [R0+URZ], R3 ;  /* 0x00000003000075a7 */ /* 0x0022a400080011ff */
[----:B--2---:R-:W-:Y:S05]  /*24e0*/  @!P0 NANOSLEEP.SYNCS 0x989680 ;  /* 0x009896800000895d */ /* 0x004fea0003900000 */
[----:B------:R-:W2:Y:S02]  /*24f0*/  @!P0 SYNCS.PHASECHK.TRANS64 P0, [R0+URZ], R3 ;  /* 0x00000003000085a7 */ /* 0x000ea400080010ff */
[----:B--2---:R-:W-:Y:S05]  /*2500*/  @P0 EXIT ;  /* 0x000000000000094d */ /* 0x004fea0003800000 */
[----:B------:R-:W-:Y:S05]  /*2510*/  BRA `(.L_x_39) ;  /* 0xfffffffc00ec7947 */ /* 0x000fea000383ffff */
.L_x_17:
[----:B------:R-:W-:-:S04]  /*2520*/  UISETP.NE.AND UP1, UPT, UR37, URZ, UPT ;  /* 0x000000ff2500728c */ /* 0x000fc8000bf25270 */
[----:B------:R-:W-:-:S09]  /*2530*/  UISETP.NE.OR UP1, UPT, UR8, 0x1, UP1 ;  /* 0x000000010800788c */ /* 0x000fd20008f25670 */
[----:B------:R-:W-:Y:S05]  /*2540*/  BRA.U UP1, `(.L_x_40) ;  /* 0x0000000501487547 */ /* 0x000fea000b800000 */
[----:B------:R-:W-:Y:S01]  /*2550*/  ISETP.NE.AND P2, PT, R2, RZ, PT ;  /* 0x000000ff0200720c */ /* 0x000fe20003f45270 */
[----:B------:R-:W-:Y:S01]  /*2560*/  IMAD.MOV.U32 R12, RZ, RZ, 0x1 ;  /* 0x00000001ff0c7424 */ /* 0x000fe200078e00ff */
[----:B------:R-:W-:Y:S02]  /*2570*/  CS2R R10, SRZ ;  /* 0x00000000000a7805 */ /* 0x000fe4000001ff00 */
[----:B------:R-:W-:Y:S01]  /*2580*/  CS2R R8, SRZ ;  /* 0x0000000000087805 */ /* 0x000fe2000001ff00 */
[----:B------:R-:W-:Y:S01]  /*2590*/  UMOV UR4, 0x400 ;  /* 0x0000040000047882 */ /* 0x000fe20000000000 */
[----:B------:R-:W-:Y:S01]  /*25a0*/  UMOV UR6, URZ ;  /* 0x000000ff00067c82 */ /* 0x000fe20008000000 */
[----:B------:R-:W-:-:S12]  /*25b0*/  ULEA UR37, UR37, UR4, 0x18 ;  /* 0x0000000425257291 */ /* 0x000fd8000f8ec0ff */
.L_x_44:
[----:B------:R-:W-:Y:S02]  /*25c0*/  LEA R0, R8, UR37, 0x3 ;  /* 0x0000002508007c11 */ /* 0x000fe4000f8e18ff */
[----:B------:R-:W-:-:S03]  /*25d0*/  SHF.L.U32 R5, R9, 0x1f, RZ ;  /* 0x0000001f09057819 */ /* 0x000fc600000006ff */
[----:B------:R-:W-:Y:S01]  /*25e0*/  VIADD R4, R0, 0x100 ;  /* 0x0000010000047836 */ /* 0x000fe20000000000 */
[----:B------:R-:W1:Y:S02]  /*25f0*/  SYNCS.PHASECHK.TRANS64.TRYWAIT P0, [R0+URZ+0xf0], R5 ;  /* 0x0000f005000075a7 */ /* 0x000e6400080011ff */
[----:B-1----:R-:W-:Y:S05]  /*2600*/  @!P0 BRA `(.L_x_41) ;  /* 0x0000006c00008947 */ /* 0x002fea0003800000 */
.L_x_135:
[----:B------:R-:W-:Y:S01]  /*2610*/  ULEA UR5, UR6, UR37, 0x3 ;  /* 0x0000002506057291 */ /* 0x000fe2000f8e18ff */
[----:B------:R-:W-:Y:S02]  /*2620*/  PRMT R4, RZ, 0x654, R4 ;  /* 0x00000654ff047816 */ /* 0x000fe40000000004 */
[----:B-1----:R-:W-:Y:S01]  /*2630*/  SHF.L.U32 R5, R12, 0x1f, RZ ;  /* 0x0000001f0c057819 */ /* 0x002fe200000006ff */
[----:B------:R-:W-:Y:S01]  /*2640*/  UIADD3 UR4, UPT, UPT, UR5, 0x90, URZ ;  /* 0x0000009005047890 */ /* 0x000fe2000fffe0ff */
[----:B------:R1:W-:Y:S05]  /*2650*/  SYNCS.ARRIVE.TRANS64.RED.A1T0 RZ, [R4+URZ], RZ ;  /* 0x000000ff04ff79a7 */ /* 0x0003ea00081004ff */
[----:B------:R-:W-:Y:S01]  /*2660*/  IMAD.U32 R7, RZ, RZ, UR4 ;  /* 0x00000004ff077e24 */ /* 0x000fe2000f8e00ff */
[----:B------:R-:W2:Y:S04]  /*2670*/  SYNCS.PHASECHK.TRANS64.TRYWAIT P0, [UR5+0xa0], R5 ;  /* 0x0000a005ff0075a7 */ /* 0x000ea80008001105 */
[----:B------:R-:W-:Y:S01]  /*2680*/  PRMT R6, R2, 0x654, R7 ;  /* 0x0000065402067816 */ /* 0x000fe20000000007 */
[----:B-1----:R-:W-:Y:S01]  /*2690*/  @!P2 IMAD.MOV.U32 R4, RZ, RZ, 0x10 ;  /* 0x00000010ff04a424 */ /* 0x002fe200078e00ff */
[----:B--2---:R-:W-:Y:S06]  /*26a0*/  @!P0 BRA `(.L_x_42) ;  /* 0x0000006800ec8947 */ /* 0x004fec0003800000 */
.L_x_137:
[----:B------:R-:W-:Y:S01]  /*26b0*/  ULEA UR4, UR6, UR37, 0x4 ;  /* 0x0000002506047291 */ /* 0x000fe2000f8e20ff */
[----:B------:R-:W-:Y:S01]  /*26c0*/  SEL R3, R6, R3, !P2 ;  /* 0x0000000306037207 */ /* 0x000fe20005000000 */
[----:B------:R-:W-:Y:S01]  /*26d0*/  UIADD3 UR5, UPT, UPT, UR5, 0x90, URZ ;  /* 0x0000009005057890 */ /* 0x000fe2000fffe0ff */
[----:B-1----:R-:W-:Y:S01]  /*26e0*/  LEA R0, R11, UR37, 0x3 ;  /* 0x000000250b007c11 */ /* 0x002fe2000f8e18ff */
[----:B------:R-:W-:Y:S01]  /*26f0*/  UIADD3 UR4, UPT, UPT, UR4, 0x120, URZ ;  /* 0x0000012004047890 */ /* 0x000fe2000fffe0ff */
[----:B------:R-:W-:Y:S01]  /*2700*/  SHF.L.U32 R5, R10, 0x1f, RZ ;  /* 0x0000001f0a057819 */ /* 0x000fe200000006ff */
[----:B------:R1:W-:Y:S01]  /*2710*/  @!P2 SYNCS.ARRIVE.TRANS64.RED RZ, [R3+URZ], R4 ;  /* 0x0000000403ffa9a7 */ /* 0x0003e200080004ff */
[----:B------:R-:W-:Y:S01]  /*2720*/  UIADD3 UR6, UPT, UPT, UR6, 0x1, URZ ;  /* 0x0000000106067890 */ /* 0x000fe2000fffe0ff */
[----:B------:R-:W-:-:S03]  /*2730*/  VIADD R8, R8, 0x1 ;  /* 0x0000000108087836 */ /* 0x000fc60000000000 */
[----:B------:R-:W-:Y:S02]  /*2740*/  UISETP.NE.AND UP0, UPT, UR6, 0x2, UPT ;  /* 0x000000020600788c */ /* 0x000fe4000bf05270 */
[----:B------:R-:W-:Y:S06]  /*2750*/  UGETNEXTWORKID.BROADCAST [UR4], [UR5] ;  /* 0x00000000040073ca */ /* 0x000fec0008000100 */
[----:B------:R-:W-:Y:S01]  /*2760*/  USEL UR4, URZ, 0x1, UP0 ;  /* 0x00000001ff047887 */ /* 0x000fe20008000000 */
[----:B------:R-:W-:Y:S01]  /*2770*/  ISETP.NE.AND P0, PT, R8, 0x2, PT ;  /* 0x000000020800780c */ /* 0x000fe20003f05270 */
[----:B------:R-:W-:Y:S01]  /*2780*/  USEL UR6, UR6, URZ, UP0 ;  /* 0x000000ff06067287 */ /* 0x000fe20008000000 */
[----:B------:R-:W2:Y:S03]  /*2790*/  SYNCS.PHASECHK.TRANS64.TRYWAIT P1, [R0+URZ+0x90], R5 ;  /* 0x00009005000075a7 */ /* 0x000ea600080211ff */
[----:B------:R-:W-:Y:S01]  /*27a0*/  LOP3.LUT R12, R12, UR4, RZ, 0x3c, !PT ;  /* 0x000000040c0c7c12 */ /* 0x000fe2000f8e3cff */
[----:B-12---:R-:W-:Y:S07]  /*27b0*/  @!P1 BRA `(.L_x_43) ;  /* 0x0000006800c09947 */ /* 0x006fee0003800000 */
.L_x_138:
[C---:B------:R-:W-:Y:S01]  /*27c0*/  LEA R4, R11.reuse, UR37, 0x4 ;  /* 0x000000250b047c11 */ /* 0x040fe2000f8e20ff */
[----:B-1----:R-:W-:Y:S01]  /*27d0*/  VIADD R0, R0, 0xa0 ;  /* 0x000000a000007836 */ /* 0x002fe20000000000 */
[----:B------:R-:W-:Y:S01]  /*27e0*/  SEL R8, R8, RZ, P0 ;  /* 0x000000ff08087207 */ /* 0x000fe20000000000 */
[----:B------:R-:W-:-:S03]  /*27f0*/  VIADD R11, R11, 0x1 ;  /* 0x000000010b0b7836 */ /* 0x000fc60000000000 */
[----:B------:R-:W1:Y:S01]  /*2800*/  LDS.128 R4, [R4+0x120] ;  /* 0x0001200004047984 */ /* 0x000e620000000c00 */
[----:B------:R-:W-:Y:S02]  /*2810*/  PRMT R0, RZ, 0x654, R0 ;  /* 0x00000654ff007816 */ /* 0x000fe40000000000 */
[C---:B------:R-:W-:Y:S01]  /*2820*/  ISETP.NE.AND P1, PT, R11.reuse, 0x2, PT ;  /* 0x000000020b00780c */ /* 0x040fe20003f25270 */
[----:B------:R-:W-:Y:S01]  /*2830*/  @!PT LDS RZ, [RZ] ;  /* 0x00000000fffff984 */ /* 0x000fe20000000800 */
[----:B------:R-:W-:Y:S01]  /*2840*/  @!PT LDS RZ, [RZ] ;  /* 0x00000000fffff984 */ /* 0x000fe20000000800 */
[----:B------:R-:W-:Y:S01]  /*2850*/  @!PT LDS RZ, [RZ] ;  /* 0x00000000fffff984 */ /* 0x000fe20000000800 */
[----:B------:R-:W-:Y:S01]  /*2860*/  @!PT LDS RZ, [RZ] ;  /* 0x00000000fffff984 */ /* 0x000fe20000000800 */
[----:B------:R2:W-:Y:S06]  /*2870*/  MEMBAR.ALL.CTA ;  /* 0x0000000000007992 */ /* 0x0005ec0000008000 */
[----:B--2---:R-:W2:Y:S01]  /*2880*/  FENCE.VIEW.ASYNC.S ;  /* 0x00000000000073c6 */ /* 0x004ea20000000000 */
[----:B------:R-:W-:Y:S01]  /*2890*/  SEL R11, R11, RZ, P1 ;  /* 0x000000ff0b0b7207 */ /* 0x000fe20000800000 */
[----:B--2---:R2:W-:Y:S01]  /*28a0*/  SYNCS.ARRIVE.TRANS64.RED.A1T0 RZ, [R0+URZ], RZ ;  /* 0x000000ff00ff79a7 */ /* 0x0045e200081004ff */
[----:B-1----:R-:W-:-:S02]  /*28b0*/  LOP3.LUT P3, RZ, R6, 0x1, RZ, 0xc0, !PT ;  /* 0x0000000106ff7812 */ /* 0x002fc4000786c0ff */
[----:B------:R-:W-:-:S04]  /*28c0*/  SEL R5, RZ, 0x1, P1 ;  /* 0x00000001ff057807 */ /* 0x000fc80000800000 */
[----:B------:R-:W-:Y:S02]  /*28d0*/  LOP3.LUT R10, R10, R5, RZ, 0x3c, !PT ;  /* 0x000000050a0a7212 */ /* 0x000fe400078e3cff */
[----:B--2---:R-:W-:-:S04]  /*28e0*/  SEL R0, RZ, 0x1, P0 ;  /* 0x00000001ff007807 */ /* 0x004fc80000000000 */
[----:B------:R-:W-:Y:S01]  /*28f0*/  LOP3.LUT R9, R9, R0, RZ, 0x3c, !PT ;  /* 0x0000000009097212 */ /* 0x000fe200078e3cff */
[----:B------:R-:W-:Y:S06]  /*2900*/  @P3 BRA `(.L_x_44) ;  /* 0xfffffffc002c3947 */ /* 0x000fec000383ffff */
[----:B------:R-:W-:Y:S01]  /*2910*/  ULEA UR5, UR6, UR37, 0x3 ;  /* 0x0000002506057291 */ /* 0x000fe2000f8e18ff */
[----:B------:R-:W-:-:S08]  /*2920*/  SHF.L.U32 R3, R12, 0x1f, RZ ;  /* 0x0000001f0c037819 */ /* 0x000fd000000006ff */
[----:B------:R-:W1:Y:S02]  /*2930*/  SYNCS.PHASECHK.TRANS64 P0, [UR5+0xa0], R3 ;  /* 0x0000a003ff0075a7 */ /* 0x000e640008001005 */
[----:B-1----:R-:W-:Y:S05]  /*2940*/  @P0 BRA `(.L_x_45) ;  /* 0x0000000000080947 */ /* 0x002fea0003800000 */
[----:B------:R-:W1:Y:S02]  /*2950*/  SYNCS.PHASECHK.TRANS64.TRYWAIT P0, [UR5+0xa0], R3 ;  /* 0x0000a003ff0075a7 */ /* 0x000e640008001105 */
[----:B-1----:R-:W-:Y:S05]  /*2960*/  @!P0 BRA `(.L_x_46) ;  /* 0x0000006800688947 */ /* 0x002fea0003800000 */
.L_x_45:
[----:B------:R-:W-:-:S04]  /*2970*/  UIADD3 UR4, UPT, UPT, UR6, 0x1, URZ ;  /* 0x0000000106047890 */ /* 0x000fc8000fffe0ff */
[----:B------:R-:W-:-:S04]  /*2980*/  UISETP.NE.AND UP0, UPT, UR4, 0x2, UPT ;  /* 0x000000020400788c */ /* 0x000fc8000bf05270 */
[----:B------:R-:W-:Y:S02]  /*2990*/  USEL UR7, URZ, 0x1, UP0 ;  /* 0x00000001ff077887 */ /* 0x000fe40008000000 */
[----:B------:R-:W-:-:S04]  /*29a0*/  USEL UR4, UR4, URZ, UP0 ;  /* 0x000000ff04047287 */ /* 0x000fc80008000000 */
[----:B------:R-:W-:Y:S01]  /*29b0*/  ULEA UR4, UR4, UR37, 0x3 ;  /* 0x0000002504047291 */ /* 0x000fe2000f8e18ff */
[----:B-1----:R-:W-:-:S04]  /*29c0*/  LOP3.LUT R3, R12, UR7, RZ, 0x3c, !PT ;  /* 0x000000070c037c12 */ /* 0x002fc8000f8e3cff */
[----:B------:R-:W-:-:S04]  /*29d0*/  SHF.L.U32 R0, R3, 0x1f, RZ ;  /* 0x0000001f03007819 */ /* 0x000fc800000006ff */
[----:B------:R-:W1:Y:S02]  /*29e0*/  SYNCS.PHASECHK.TRANS64 P0, [UR4+0xa0], R0 ;  /* 0x0000a000ff0075a7 */ /* 0x000e640008001004 */
[----:B-1----:R-:W-:Y:S05]  /*29f0*/  @P0 EXIT ;  /* 0x000000000000094d */ /* 0x002fea0003800000 */
[----:B------:R-:W-:Y:S02]  /*2a00*/  SHF.L.U32 R3, R3, 0x1f, RZ ;  /* 0x0000001f03037819 */ /* 0x000fe400000006ff */
[----:B------:R-:W-:-:S07]  /*2a10*/  MOV R0, UR4 ;  /* 0x0000000400007c02 */ /* 0x000fce0008000f00 */
.L_x_47:
[----:B-1----:R1:W2:Y:S02]  /*2a20*/  SYNCS.PHASECHK.TRANS64.TRYWAIT P0, [R0+URZ+0xa0], R3 ;  /* 0x0000a003000075a7 */ /* 0x0022a400080011ff */
[----:B--2---:R-:W-:Y:S05]  /*2a30*/  @!P0 NANOSLEEP.SYNCS 0x989680 ;  /* 0x009896800000895d */ /* 0x004fea0003900000 */
[----:B------:R-:W2:Y:S02]  /*2a40*/  @!P0 SYNCS.PHASECHK.TRANS64 P0, [R0+URZ+0xa0], R3 ;  /* 0x0000a003000085a7 */ /* 0x000ea400080010ff */
[----:B--2---:R-:W-:Y:S05]  /*2a50*/  @P0 EXIT ;  /* 0x000000000000094d */ /* 0x004fea0003800000 */
[----:B------:R-:W-:Y:S05]  /*2a60*/  BRA `(.L_x_47) ;  /* 0xfffffffc00ec7947 */ /* 0x000fea000383ffff */
.L_x_40:
[----:B------:R-:W-:-:S09]  /*2a70*/  UISETP.NE.AND UP1, UPT, UR8, URZ, UPT ;  /* 0x000000ff0800728c */ /* 0x000fd2000bf25270 */
[----:B------:R-:W-:Y:S05]  /*2a80*/  BRA.U UP1, `(.L_x_48) ;  /* 0x0000000d01947547 */ /* 0x000fea000b800000 */
[----:B------:R-:W-:Y:S01]  /*2a90*/  UMOV UR4, 0x40 ;  /* 0x0000004000047882 */ /* 0x000fe20000000000 */
[----:B------:R-:W-:Y:S01]  /*2aa0*/  NOP ;  /* 0x0000000000007918 */ /* 0x000fe20000000000 */
[----:B------:R-:W-:Y:S01]  /*2ab0*/  ULEA UR4, UR37, UR4, 0x18 ;  /* 0x0000000425047291 */ /* 0x000fe2000f8ec0ff */
[----:B------:R-:W-:Y:S02]  /*2ac0*/  UMOV UR5, 0x400 ;  /* 0x0000040000057882 */ /* 0x000fe40000000000 */
[----:B------:R-:W-:-:S06]  /*2ad0*/  ULEA UR37, UR37, UR5, 0x18 ;  /* 0x0000000525257291 */ /* 0x000fcc000f8ec0ff */
[----:B------:R-:W1:Y:S02]  /*2ae0*/  LDS.U8 R0, [UR4+0x1c] ;  /* 0x00001c04ff007984 */ /* 0x000e640008000000 */
[----:B-1----:R-:W-:-:S13]  /*2af0*/  ISETP.NE.AND P0, PT, R0, RZ, PT ;  /* 0x000000ff0000720c */ /* 0x002fda0003f05270 */
[----:B------:R-:W-:Y:S05]  /*2b00*/  @P0 BRA `(.L_x_49) ;  /* 0x0000000000580947 */ /* 0x000fea0003800000 */
[----:B------:R-:W-:-:S13]  /*2b10*/  ELECT P0, URZ, PT ;  /* 0x0000000000ff782f */ /* 0x000fda0003800000 */
[----:B------:R-:W-:Y:S05]  /*2b20*/  @!P0 BRA `(.L_x_50) ;  /* 0x0000000000608947 */ /* 0x000fea0003800000 */
[----:B------:R-:W-:Y:S01]  /*2b30*/  UMOV UR5, 0x10 ;  /* 0x0000001000057882 */ /* 0x000fe20000000000 */
[----:B------:R-:W-:Y:S01]  /*2b40*/  HFMA2 R0, -RZ, RZ, 0, 5.9604644775390625e-08 ;  /* 0x00000001ff007431 */ /* 0x000fe200000001ff */
[----:B------:R-:W-:-:S03]  /*2b50*/  MOV R2, 0xffff ;  /* 0x0000ffff00027802 */ /* 0x000fc60000000f00 */
[----:B------:R-:W-:Y:S04]  /*2b60*/  DEPBAR.LE SB1, 0x36 ;  /* 0x00009d800000791a */ /* 0x000fe80000000000 */
[----:B------:R-:W1:Y:S02]  /*2b70*/  UTCATOMSWS.FIND_AND_SET.ALIGN UP0, UR5, UR5 ;  /* 0x00000005000575e3 */ /* 0x000e640008000800 */
[----:B-1----:R-:W-:Y:S01]  /*2b80*/  MOV R3, UR5 ;  /* 0x0000000500037c02 */ /* 0x002fe20008000f00 */
[----:B------:R-:W-:Y:S06]  /*2b90*/  BRA.U UP0, `(.L_x_51) ;  /* 0x0000000100187547 */ /* 0x000fec000b800000 */
.L_x_52:
[----:B------:R-:W-:Y:S05]  /*2ba0*/  NANOSLEEP 0x64 ;  /* 0x000000640000795d */ /* 0x000fea0003800000 */
[----:B------:R-:W-:-:S05]  /*2bb0*/  UMOV UR5, 0x10 ;  /* 0x0000001000057882 */ /* 0x000fca0000000000 */
[----:B------:R-:W-:Y:S04]  /*2bc0*/  DEPBAR.LE SB1, 0x36 ;  /* 0x00009d800000791a */ /* 0x000fe80000000000 */
[----:B------:R-:W1:Y:S02]  /*2bd0*/  UTCATOMSWS.FIND_AND_SET.ALIGN UP0, UR5, UR5 ;  /* 0x00000005000575e3 */ /* 0x000e640008000800 */
[----:B-1----:R-:W-:Y:S01]  /*2be0*/  MOV R3, UR5 ;  /* 0x0000000500037c02 */ /* 0x002fe20008000f00 */
[----:B------:R-:W-:Y:S05]  /*2bf0*/  BRA.U !UP0, `(.L_x_52) ;  /* 0xfffffffd08e87547 */ /* 0x000fea000b83ffff */
.L_x_51:
[-C--:B------:R-:W-:Y:S02]  /*2c00*/  SHF.L.U32 R2, R2, R3.reuse, RZ ;  /* 0x0000000302027219 */ /* 0x080fe400000006ff */
[----:B------:R-:W-:Y:S01]  /*2c10*/  SHF.L.U32 R0, R0, R3, RZ ;  /* 0x0000000300007219 */ /* 0x000fe200000006ff */
[----:B------:R-:W-:Y:S02]  /*2c20*/  IMAD.SHL.U32 R3, R3, 0x20, RZ ;  /* 0x0000002003037824 */ /* 0x000fe400078e00ff */
[----:B------:R1:W-:Y:S04]  /*2c30*/  ATOMS.OR RZ, [UR4+0x14], R2 ;  /* 0x00001402ffff798c */ /* 0x0003e8000b000004 */
[----:B------:R1:W-:Y:S04]  /*2c40*/  ATOMS.OR RZ, [UR4+0x18], R0 ;  /* 0x00001800ffff798c */ /* 0x0003e8000b000004 */
[----:B------:R1:W-:Y:S01]  /*2c50*/  STS [UR37+0x140], R3 ;  /* 0x00014003ff007988 */ /* 0x0003e20008000825 */
[----:B------:R-:W-:Y:S05]  /*2c60*/  BRA `(.L_x_50) ;  /* 0x0000000000107947 */ /* 0x000fea0003800000 */
.L_x_49:
[----:B------:R-:W-:Y:S02]  /*2c70*/  MOV R0, 0xffffffff ;  /* 0xffffffff00007802 */ /* 0x000fe40000000f00 */
[----:B------:R-:W-:-:S03]  /*2c80*/  MOV R2, 0x2cb0 ;  /* 0x00002cb000027802 */ /* 0x000fc60000000f00 */
[----:B------:R1:W-:Y:S04]  /*2c90*/  STS [UR37+0x140], R0 ;  /* 0x00014000ff007988 */ /* 0x0003e80008000825 */
[----:B-1-3-5:R-:W-:Y:S05]  /*2ca0*/  CALL.REL.NOINC `($__internal_1_$__cuda_sm10x_tcgen05_guardrail_trap_phase_invalid_during_alloc) ;  /* 0x0000006c00ac7944 */ /* 0x02afea0003c00000 */
.L_x_50:
[----:B------:R-:W-:Y:S05]  /*2cb0*/  WARPSYNC.ALL ;  /* 0x0000000000007948 */ /* 0x000fea0003800000 */
[----:B------:R-:W2:Y:S01]  /*2cc0*/  S2UR UR6, SR_CgaCtaId ;  /* 0x00000000000679c3 */ /* 0x000ea20000008800 */
[----:B------:R-:W-:Y:S01]  /*2cd0*/  UMOV UR4, 0x400 ;  /* 0x0000040000047882 */ /* 0x000fe20000000000 */
[----:B------:R-:W-:-:S06]  /*2ce0*/  NOP ;  /* 0x0000000000007918 */ /* 0x000fcc0000000000 */
[----:B------:R-:W-:Y:S06]  /*2cf0*/  BAR.ARV 0x6, 0xa0 ;  /* 0x0182800000007b1d */ /* 0x000fec0000002000 */
[----:B------:R-:W4:Y:S01]  /*2d00*/  LDCU UR7, c[0x0][0x38c] ;  /* 0x00007180ff0777ac */ /* 0x000f220008000800 */
[----:B------:R-:W-:Y:S01]  /*2d10*/  IMAD.MOV.U32 R11, RZ, RZ, 0x1 ;  /* 0x00000001ff0b7424 */ /* 0x000fe200078e00ff */
[----:B------:R-:W-:Y:S01]  /*2d20*/  CS2R R8, SRZ ;  /* 0x0000000000087805 */ /* 0x000fe2000001ff00 */
[----:B------:R-:W-:Y:S01]  /*2d30*/  IMAD.MOV.U32 R10, RZ, RZ, RZ ;  /* 0x000000ffff0a7224 */ /* 0x000fe200078e00ff */
[----:B------:R-:W-:Y:S01]  /*2d40*/  UMOV UR18, URZ ;  /* 0x000000ff00127c82 */ /* 0x000fe20008000000 */
[----:B------:R-:W-:Y:S01]  /*2d50*/  UMOV UR17, URZ ;  /* 0x000000ff00117c82 */ /* 0x000fe20008000000 */
[----:B------:R-:W-:Y:S01]  /*2d60*/  UMOV UR22, 0x0 ;  /* 0x0000000000167882 */ /* 0x000fe20000000000 */
[----:B------:R-:W-:Y:S01]  /*2d70*/  UMOV UR23, 0x44004a0 ;  /* 0x044004a000177882 */ /* 0x000fe20000000000 */
[----:B------:R-:W-:Y:S01]  /*2d80*/  UMOV UR20, 0x0 ;  /* 0x0000000000147882 */ /* 0x000fe20000000000 */
[----:B------:R-:W-:Y:S01]  /*2d90*/  UMOV UR21, 0x44004a0 ;  /* 0x044004a000157882 */ /* 0x000fe20000000000 */
[----:B--2---:R-:W-:Y:S01]  /*2da0*/  ULEA UR6, UR6, UR4, 0x18 ;  /* 0x0000000406067291 */ /* 0x004fe2000f8ec0ff */
[----:B------:R-:W2:Y:S03]  /*2db0*/  LDCU UR4, c[0x0][0x38c] ;  /* 0x00007180ff0477ac */ /* 0x000ea60008000800 */
[----:B------:R-:W-:-:S02]  /*2dc0*/  UIADD3 UR11, UPT, UPT, UR6, 0x6400, URZ ;  /* 0x00006400060b7890 */ /* 0x000fc4000fffe0ff */
[----:B----4-:R-:W-:-:S03]  /*2dd0*/  UIADD3 UR7, UPT, UPT, UR7, 0x3f, URZ ;  /* 0x0000003f07077890 */ /* 0x010fc6000fffe0ff */
[----:B-1----:R-:W1:Y:S01]  /*2de0*/  LDS R0, [UR6+0x140] ;  /* 0x00014006ff007984 */ /* 0x002e620008000800 */
[----:B------:R-:W-:Y:S02]  /*2df0*/  UIADD3 UR12, UPT, UPT, UR6, 0xa400, URZ ;  /* 0x0000a400060c7890 */ /* 0x000fe4000fffe0ff */
[----:B------:R-:W-:Y:S02]  /*2e00*/  USHF.R.S32.HI UR5, URZ, 0x1f, UR7 ;  /* 0x0000001fff057899 */ /* 0x000fe40008011407 */
[----:B------:R-:W-:Y:S02]  /*2e10*/  USHF.R.U32.HI UR11, URZ, 0x4, UR11 ;  /* 0x00000004ff0b7899 */ /* 0x000fe4000801160b */
[----:B------:R-:W-:Y:S02]  /*2e20*/  ULEA.HI UR5, UR5, UR7, URZ, 0x6 ;  /* 0x0000000705057291 */ /* 0x000fe4000f8f30ff */
[----:B------:R-:W-:Y:S02]  /*2e30*/  USHF.R.U32.HI UR12, URZ, 0x4, UR12 ;  /* 0x00000004ff0c7899 */ /* 0x000fe4000801160c */
[----:B------:R-:W-:-:S02]  /*2e40*/  USHF.R.S32.HI UR5, URZ, 0x6, UR5 ;  /* 0x00000006ff057899 */ /* 0x000fc40008011405 */
[----:B------:R-:W-:Y:S02]  /*2e50*/  ULOP3.LUT UR11, UR11, 0x3fff, URZ, 0xc0, !UPT ;  /* 0x00003fff0b0b7892 */ /* 0x000fe4000f8ec0ff */
[----:B------:R-:W-:Y:S02]  /*2e60*/  UISETP.LT.AND UP0, UPT, UR5, 0x1, UPT ;  /* 0x000000010500788c */ /* 0x000fe4000bf01270 */
[----:B------:R-:W-:Y:S02]  /*2e70*/  ULOP3.LUT UR12, UR12, 0x3fff, URZ, 0xc0, !UPT ;  /* 0x00003fff0c0c7892 */ /* 0x000fe4000f8ec0ff */
[----:B------:R-:W-:Y:S02]  /*2e80*/  USEL UR10, UR5, 0x1, !UP0 ;  /* 0x00000001050a7887 */ /* 0x000fe4000c000000 */
[----:B------:R-:W-:Y:S02]  /*2e90*/  ULOP3.LUT UR11, UR11, 0x10000, URZ, 0xfc, !UPT ;  /* 0x000100000b0b7892 */ /* 0x000fe4000f8efcff */
[----:B------:R-:W-:-:S02]  /*2ea0*/  ULOP3.LUT UR12, UR12, 0x10000, URZ, 0xfc, !UPT ;  /* 0x000100000c0c7892 */ /* 0x000fc4000f8efcff */
[----:B------:R-:W-:Y:S02]  /*2eb0*/  UIADD3 UR10, UPT, UPT, -UR10, URZ, URZ ;  /* 0x000000ff0a0a7290 */ /* 0x000fe4000fffe1ff */
[----:B--2---:R-:W-:Y:S01]  /*2ec0*/  UISETP.GE.AND UP3, UPT, UR4, 0x1, UPT ;  /* 0x000000010400788c */ /* 0x004fe2000bf66270 */
[----:B-1----:R-:W-:-:S15]  /*2ed0*/  R2UR UR19, R0 ;  /* 0x00000000001372ca */ /* 0x002fde00000e0000 */
.L_x_59:
[----:B------:R-:W-:Y:S02]  /*2ee0*/  LEA R0, R10, UR6, 0x3 ;  /* 0x000000060a007c11 */ /* 0x000fe4000f8e18ff */
[----:B------:R-:W-:Y:S02]  /*2ef0*/  SHF.L.U32 R5, R9, 0x1f, RZ ;  /* 0x0000001f09057819 */ /* 0x000fe400000006ff */
[----:B------:R-:W-:Y:S01]  /*2f00*/  PLOP3.LUT P0, PT, PT, PT, UP3, 0x80, 0x8 ;  /* 0x000000000008781c */ /* 0x000fe20003f0f038 */
[----:B------:R-:W-:Y:S01]  /*2f10*/  VIADD R3, R0, 0xa0 ;  /* 0x000000a000037836 */ /* 0x000fe20000000000 */
[----:B-1----:R-:W1:Y:S02]  /*2f20*/  SYNCS.PHASECHK.TRANS64.TRYWAIT P1, [R0+URZ+0x90], R5 ;  /* 0x00009005000075a7 */ /* 0x002e6400080211ff */
[----:B-1--4-:R-:W-:Y:S09]  /*2f30*/  @!P1 BRA `(.L_x_53) ;  /* 0x00000064000c9947 */ /* 0x012ff20003800000 */
.L_x_140:
[----:B------:R-:W-:Y:S01]  /*2f40*/  LEA R4, R10, UR6, 0x4 ;  /* 0x000000060a047c11 */ /* 0x000fe2000f8e20ff */
[----:B------:R-:W-:Y:S01]  /*2f50*/  @UP3 ULEA UR4, UR17, UR6, 0x3 ;  /* 0x0000000611043291 */ /* 0x000fe2000f8e18ff */
[----:B------:R-:W-:Y:S01]  /*2f60*/  PLOP3.LUT P2, PT, PT, PT, PT, 0x80, 0x8 ;  /* 0x000000000008781c */ /* 0x000fe20003f4f070 */
[----:B------:R-:W-:Y:S01]  /*2f70*/  ULEA UR8, UR18, UR6, 0x3 ;  /* 0x0000000612087291 */ /* 0x000fe2000f8e18ff */
[----:B------:R-:W-:Y:S02]  /*2f80*/  PRMT R3, RZ, 0x654, R3 ;  /* 0x00000654ff037816 */ /* 0x000fe40000000003 */
[----:B-1----:R-:W1:Y:S01]  /*2f90*/  LDS.128 R4, [R4+0x120] ;  /* 0x0001200004047984 */ /* 0x002e620000000c00 */
[----:B------:R-:W-:Y:S02]  /*2fa0*/  @P0 SHF.L.U32 R2, R8, 0x1f, RZ ;  /* 0x0000001f08020819 */ /* 0x000fe400000006ff */
[----:B------:R-:W-:Y:S01]  /*2fb0*/  SHF.L.U32 R0, R11, 0x1f, RZ ;  /* 0x0000001f0b007819 */ /* 0x000fe200000006ff */
[----:B------:R-:W-:Y:S01]  /*2fc0*/  @!PT LDS RZ, [RZ] ;  /* 0x00000000fffff984 */ /* 0x000fe20000000800 */
[----:B------:R-:W-:Y:S01]  /*2fd0*/  @!PT LDS RZ, [RZ] ;  /* 0x00000000fffff984 */ /* 0x000fe20000000800 */
[----:B------:R-:W-:Y:S01]  /*2fe0*/  @!PT LDS RZ, [RZ] ;  /* 0x00000000fffff984 */ /* 0x000fe20000000800 */
[----:B------:R-:W-:Y:S01]  /*2ff0*/  @!PT LDS RZ, [RZ] ;  /* 0x00000000fffff984 */ /* 0x000fe20000000800 */
[----:B------:R2:W-:Y:S06]  /*3000*/  MEMBAR.ALL.CTA ;  /* 0x0000000000007992 */ /* 0x0005ec0000008000 */
[----:B--2---:R-:W2:Y:S02]  /*3010*/  FENCE.VIEW.ASYNC.S ;  /* 0x00000000000073c6 */ /* 0x004ea40000000000 */
[----:B--2---:R2:W-:Y:S01]  /*3020*/  SYNCS.ARRIVE.TRANS64.RED.A1T0 RZ, [R3+URZ], RZ ;  /* 0x000000ff03ff79a7 */ /* 0x0045e200081004ff */
[----:B------:R2:W4:Y:S01]  /*3030*/  @P0 SYNCS.PHASECHK.TRANS64.TRYWAIT P2, [UR4], R2 ;  /* 0x00000002ff0005a7 */ /* 0x0005220008041104 */
[----:B------:R-:W-:Y:S01]  /*3040*/  ULEA.HI UR4, UR18, UR18, URZ, 0x1 ;  /* 0x0000001212047291 */ /* 0x000fe2000f8f08ff */
[----:B-1----:R-:W-:-:S03]  /*3050*/  LOP3.LUT P1, RZ, R6, 0x1, RZ, 0xc0, !PT ;  /* 0x0000000106ff7812 */ /* 0x002fc6000782c0ff */
[----:B------:R-:W-:Y:S02]  /*3060*/  USHF.L.U32 UR9, UR4, 0x7, URZ ;  /* 0x0000000704097899 */ /* 0x000fe400080006ff */
[----:B------:R-:W-:Y:S02]  /*3070*/  ULOP3.LUT UR4, UR4, 0xffe, URZ, 0xc0, !UPT ;  /* 0x00000ffe04047892 */ /* 0x000fe4000f8ec0ff */
[----:B------:R-:W-:Y:S02]  /*3080*/  ULOP3.LUT UR9, UR9, 0xffffff00, URZ, 0xc0, !UPT ;  /* 0xffffff0009097892 */ /* 0x000fe4000f8ec0ff */
[----:B------:R-:W-:Y:S02]  /*3090*/  UIADD3 UR4, UPT, UPT, -UR4, UR18, URZ ;  /* 0x0000001204047290 */ /* 0x000fe4000fffe1ff */
[----:B------:R-:W-:Y:S01]  /*30a0*/  UIADD3 UR9, UPT, UPT, UR19, UR9, URZ ;  /* 0x0000000913097290 */ /* 0x000fe2000fffe0ff */
[----:B------:R-:W1:Y:S03]  /*30b0*/  SYNCS.PHASECHK.TRANS64.TRYWAIT P0, [UR8+0xd0], R0 ;  /* 0x0000d000ff0075a7 */ /* 0x000e660008001108 */
[----:B------:R-:W-:Y:S01]  /*30c0*/  ULEA UR9, UR4, UR9, 0x14 ;  /* 0x0000000904097291 */ /* 0x000fe2000f8ea0ff */
[----:B-12-4-:R-:W-:Y:S11]  /*30d0*/  @!P0 BRA `(.L_x_54) ;  /* 0x0000006000b88947 */ /* 0x016ff60003800000 */
.L_x_142:
[----:B------:R-:W-:Y:S01]  /*30e0*/  IADD3 R10, PT, PT, R10, 0x1, RZ ;  /* 0x000000010a0a7810 */ /* 0x000fe20007ffe0ff */
[----:B------:R-:W-:Y:S06]  /*30f0*/  BRA.U !UP3, `(.L_x_55) ;  /* 0x000000010b987547 */ /* 0x000fec000b800000 */
[----:B------:R-:W-:Y:S01]  /*3100*/  UPLOP3.LUT UP4, UPT, UPT, UPT, UPT, 0x40, 0x4 ;  /* 0x000000000004789c */ /* 0x000fe20003f8e870 */
[----:B------:R-:W-:Y:S01]  /*3110*/  UMOV UR16, UR10 ;  /* 0x0000000a00107c82 */ /* 0x000fe20008000000 */
[----:B------:R-:W-:Y:S01]  /*3120*/  UMOV UR15, UR5 ;  /* 0x00000005000f7c82 */ /* 0x000fe20008000000 */
[----:B------:R-:W-:-:S08]  /*3130*/  UMOV UR14, UR17 ;  /* 0x00000011000e7c82 */ /* 0x000fd00008000000 */
.L_x_58:
[----:B------:R-:W-:Y:S02]  /*3140*/  UIADD3 UR16, UPT, UPT, UR16, 0x1, URZ ;  /* 0x0000000110107890 */ /* 0x000fe4000fffe0ff */
[----:B--2---:R-:W-:Y:S02]  /*3150*/  ULEA UR7, UR14, UR6, 0x3 ;  /* 0x000000060e077291 */ /* 0x004fe4000f8e18ff */
[----:B------:R-:W-:Y:S01]  /*3160*/  UISETP.NE.AND UP0, UPT, UR16, URZ, UPT ;  /* 0x000000ff1000728c */ /* 0x000fe2000bf05270 */
[----:B----4-:R-:W-:Y:S10]  /*3170*/  @P2 BRA `(.L_x_56) ;  /* 0x00000000000c2947 */ /* 0x010ff40003800000 */
[----:B-1----:R-:W-:Y:S04]  /*3180*/  SHF.L.U32 R3, R8, 0x1f, RZ ;  /* 0x0000001f08037819 */ /* 0x002fe800000006ff */
[----:B------:R-:W1:Y:S02]  /*3190*/  SYNCS.PHASECHK.TRANS64.TRYWAIT P0, [UR7], R3 ;  /* 0x00000003ff0075a7 */ /* 0x000e640008001107 */
[----:B-1----:R-:W-:Y:S05]  /*31a0*/  @!P0 BRA `(.L_x_57) ;  /* 0x00000060009c8947 */ /* 0x002fea0003800000 */
.L_x_56:
[----:B------:R-:W-:Y:S01]  /*31b0*/  UISETP.NE.AND UP1, UPT, UR15, 0x1, UPT ;  /* 0x000000010f00788c */ /* 0x000fe2000bf25270 */
[----:B------:R-:W-:Y:S01]  /*31c0*/  PLOP3.LUT P2, PT, PT, PT, PT, 0x80, 0x8 ;  /* 0x000000000008781c */ /* 0x000fe20003f4f070 */
[----:B------:R-:W-:Y:S02]  /*31d0*/  UIADD3 UR17, UPT, UPT, UR14, 0x1, URZ ;  /* 0x000000010e117890 */ /* 0x000fe4000fffe0ff */
[----:B------:R-:W-:Y:S02]  /*31e0*/  ULEA UR24, UR14, UR12, 0xa ;  /* 0x0000000c0e187291 */ /* 0x000fe4000f8e50ff */
[----:B------:R-:W-:Y:S01]  /*31f0*/  UISETP.NE.AND UP2, UPT, UR17, 0x4, UPT ;  /* 0x000000041100788c */ /* 0x000fe2000bf45270 */
[----:B------:R-:W-:Y:S01]  /*3200*/  PLOP3.LUT P0, PT, PT, PT, UP1, 0x80, 0x8 ;  /* 0x000000000008781c */ /* 0x000fe20003f0f018 */
[----:B------:R-:W-:Y:S02]  /*3210*/  ULEA UR26, UR14, UR11, 0x8 ;  /* 0x0000000b0e1a7291 */ /* 0x000fe4000f8e40ff */
[----:B------:R-:W-:Y:S02]  /*3220*/  USEL UR13, URZ, 0x1, UP2 ;  /* 0x00000001ff0d7887 */ /* 0x000fe40009000000 */
[----:B------:R-:W-:Y:S02]  /*3230*/  USEL UR17, UR17, URZ, UP2 ;  /* 0x000000ff11117287 */ /* 0x000fe40009000000 */
[----:B------:R-:W-:Y:S02]  /*3240*/  UIADD3 UR30, UPT, UPT, UR24, 0x2, URZ ;  /* 0x00000002181e7890 */ /* 0x000fe4000fffe0ff */
[----:B------:R-:W-:Y:S01]  /*3250*/  @UP1 ULEA UR4, UR17, UR6, 0x3 ;  /* 0x0000000611041291 */ /* 0x000fe2000f8e18ff */
[----:B------:R-:W-:Y:S01]  /*3260*/  LOP3.LUT R8, R8, UR13, RZ, 0x3c, !PT ;  /* 0x0000000d08087c12 */ /* 0x000fe2000f8e3cff */
[----:B------:R-:W-:Y:S02]  /*3270*/  UIADD3 UR28, UPT, UPT, UR26, 0x2, URZ ;  /* 0x000000021a1c7890 */ /* 0x000fe4000fffe0ff */
[----:B------:R-:W-:Y:S01]  /*3280*/  UIADD3 UR7, UPT, UPT, UR7, 0x20, URZ ;  /* 0x0000002007077890 */ /* 0x000fe2000fffe0ff */
[----:B-1----:R-:W-:Y:S01]  /*3290*/  @P0 SHF.L.U32 R0, R8, 0x1f, RZ ;  /* 0x0000001f08000819 */ /* 0x002fe200000006ff */
[----:B------:R-:W-:Y:S01]  /*32a0*/  UMOV UR25, 0x80004020 ;  /* 0x8000402000197882 */ /* 0x000fe20000000000 */
[----:B------:R-:W-:Y:S01]  /*32b0*/  UMOV UR27, 0x80004020 ;  /* 0x80004020001b7882 */ /* 0x000fe20000000000 */
[----:B------:R-:W-:Y:S01]  /*32c0*/  UMOV UR31, 0x80004020 ;  /* 0x80004020001f7882 */ /* 0x000fe20000000000 */
[----:B------:R2:W4:Y:S01]  /*32d0*/  @P0 SYNCS.PHASECHK.TRANS64.TRYWAIT P2, [UR4], R0 ;  /* 0x00000000ff0005a7 */ /* 0x0005220008041104 */
[----:B------:R-:W-:Y:S01]  /*32e0*/  UIADD3 UR15, UPT, UPT, UR15, -0x1, URZ ;  /* 0xffffffff0f0f7890 */ /* 0x000fe2000fffe0ff */
[----:B------:R2:W-:Y:S01]  /*32f0*/  UTCIMMA gdesc[UR26], gdesc[UR24], tmem[UR9], tmem[UR22], idesc[UR23], UP4 ;  /* 0x00ff16181a0075ea */ /* 0x0005e2000a000109 */
[----:B------:R-:W-:Y:S01]  /*3300*/  UPLOP3.LUT UP4, UPT, UPT, UPT, UPT, 0x80, 0x8 ;  /* 0x000000000008789c */ /* 0x000fe20003f8f070 */
[----:B------:R-:W-:Y:S01]  /*3310*/  UMOV UR29, 0x80004020 ;  /* 0x80004020001d7882 */ /* 0x000fe20000000000 */
[----:B------:R-:W-:Y:S01]  /*3320*/  UMOV UR14, UR17 ;  /* 0x00000011000e7c82 */ /* 0x000fe20008000000 */
[----:B------:R2:W-:Y:S01]  /*3330*/  UTCIMMA gdesc[UR28], gdesc[UR30], tmem[UR9], tmem[UR20], idesc[UR21], UPT ;  /* 0x00ff141e1c0075ea */ /* 0x0005e2000b800109 */
[----:B------:R2:W-:Y:S01]  /*3340*/  UTCBAR [UR7], URZ ;  /* 0x000000ff070073e9 */ /* 0x0005e200080000ff */
[----:B------:R-:W-:Y:S06]  /*3350*/  BRA.U UP0, `(.L_x_58) ;  /* 0xfffffffd00787547 */ /* 0x000fec000b83ffff */
.L_x_55:
[----:B------:R-:W-:Y:S01]  /*3360*/  UIADD3 UR18, UPT, UPT, UR18, 0x1, URZ ;  /* 0x0000000112127890 */ /* 0x000fe2000fffe0ff */
[C---:B------:R-:W-:Y:S01]  /*3370*/  ISETP.NE.AND P0, PT, R10.reuse, 0x2, PT ;  /* 0x000000020a00780c */ /* 0x040fe20003f05270 */
[----:B------:R-:W-:Y:S02]  /*3380*/  UIADD3 UR8, UPT, UPT, UR8, 0xb0, URZ ;  /* 0x000000b008087890 */ /* 0x000fe4000fffe0ff */
[----:B------:R-:W-:Y:S01]  /*3390*/  UISETP.NE.AND UP0, UPT, UR18, 0x4, UPT ;  /* 0x000000041200788c */ /* 0x000fe2000bf05270 */
[----:B-12---:R-:W-:Y:S02]  /*33a0*/  SEL R0, RZ, 0x1, P0 ;  /* 0x00000001ff007807 */ /* 0x006fe40000000000 */
[----:B------:R-:W-:Y:S01]  /*33b0*/  SEL R10, R10, RZ, P0 ;  /* 0x000000ff0a0a7207 */ /* 0x000fe20000000000 */
[----:B------:R-:W-:Y:S01]  /*33c0*/  USEL UR4, URZ, 0x1, UP0 ;  /* 0x00000001ff047887 */ /* 0x000fe20008000000 */
[----:B------:R-:W-:Y:S01]  /*33d0*/  LOP3.LUT R9, R9, R0, RZ, 0x3c, !PT ;  /* 0x0000000009097212 */ /* 0x000fe200078e3cff */
[----:B------:R-:W-:Y:S01]  /*33e0*/  USEL UR18, UR18, URZ, UP0 ;  /* 0x000000ff12127287 */ /* 0x000fe20008000000 */
[----:B------:R1:W-:Y:S03]  /*33f0*/  UTCBAR [UR8], URZ ;  /* 0x000000ff080073e9 */ /* 0x0003e600080000ff */
[----:B------:R-:W-:Y:S01]  /*3400*/  LOP3.LUT R11, R11, UR4, RZ, 0x3c, !PT ;  /* 0x000000040b0b7c12 */ /* 0x000fe2000f8e3cff */
[----:B------:R-:W-:Y:S07]  /*3410*/  @P1 BRA `(.L_x_59) ;  /* 0xfffffff800b01947 */ /* 0x000fee000383ffff */
[----:B------:R-:W2:Y:S01]  /*3420*/  S2UR UR4, SR_CgaCtaId ;  /* 0x00000000000479c3 */ /* 0x000ea20000008800 */
[----:B------:R-:W-:Y:S01]  /*3430*/  ELECT P0, URZ, PT ;  /* 0x0000000000ff782f */ /* 0x000fe20003800000 */
[----:B------:R-:W-:Y:S01]  /*3440*/  IMAD.MOV.U32 R0, RZ, RZ, 0x1 ;  /* 0x00000001ff007424 */ /* 0x000fe200078e00ff */
[----:B------:R-:W-:Y:S01]  /*3450*/  UIADD3 UR6, UPT, UPT, UR6, 0xd0, URZ ;  /* 0x000000d006067890 */ /* 0x000fe2000fffe0ff */
[----:B------:R-:W-:Y:S01]  /*3460*/  SHF.L.U32 R3, R11, 0x1f, RZ ;  /* 0x0000001f0b037819 */ /* 0x000fe200000006ff */
[----:B------:R-:W-:-:S03]  /*3470*/  UMOV UR5, 0x40 ;  /* 0x0000004000057882 */ /* 0x000fc60000000000 */
[----:B------:R-:W-:Y:S01]  /*3480*/  UVIRTCOUNT.DEALLOC.SMPOOL 0x80 ;  /* 0x000000800000784c */ /* 0x000fe20000000000 */
[----:B--2---:R-:W-:Y:S02]  /*3490*/  ULEA UR4, UR4, UR5, 0x18 ;  /* 0x0000000504047291 */ /* 0x004fe4000f8ec0ff */
[----:B------:R-:W-:-:S07]  /*34a0*/  ULEA UR5, UR18, UR6, 0x3 ;  /* 0x0000000612057291 */ /* 0x000fce000f8e18ff */
[----:B------:R2:W-:Y:S02]  /*34b0*/  @P0 STS.U8 [UR4+0x1c], R0 ;  /* 0x00001c00ff000988 */ /* 0x0005e40008000004 */
[----:B------:R-:W3:Y:S02]  /*34c0*/  SYNCS.PHASECHK.TRANS64.TRYWAIT P0, [UR5], R3 ;  /* 0x00000003ff0075a7 */ /* 0x000ee40008001105 */
[----:B--23--:R-:W-:Y:S05]  /*34d0*/  @!P0 BRA `(.L_x_60) ;  /* 0x0000005c00e88947 */ /* 0x00cfea0003800000 */
.L_x_145:
[----:B------:R-:W-:-:S04]  /*34e0*/  UIADD3 UR7, UPT, UPT, UR18, 0x1, URZ ;  /* 0x0000000112077890 */ /* 0x000fc8000fffe0ff */
[----:B------:R-:W-:-:S04]  /*34f0*/  UISETP.NE.AND UP0, UPT, UR7, 0x4, UPT ;  /* 0x000000040700788c */ /* 0x000fc8000bf05270 */
[----:B-1----:R-:W-:Y:S02]  /*3500*/  USEL UR8, URZ, 0x1, UP0 ;  /* 0x00000001ff087887 */ /* 0x002fe40008000000 */
[----:B------:R-:W-:-:S04]  /*3510*/  USEL UR7, UR7, URZ, UP0 ;  /* 0x000000ff07077287 */ /* 0x000fc80008000000 */
[----:B------:R-:W-:Y:S01]  /*3520*/  ULEA UR5, UR7, UR6, 0x3 ;  /* 0x0000000607057291 */ /* 0x000fe2000f8e18ff */
[----:B------:R-:W-:-:S04]  /*3530*/  LOP3.LUT R2, R11, UR8, RZ, 0x3c, !PT ;  /* 0x000000080b027c12 */ /* 0x000fc8000f8e3cff */
[----:B--2---:R-:W-:-:S04]  /*3540*/  SHF.L.U32 R3, R2, 0x1f, RZ ;  /* 0x0000001f02037819 */ /* 0x004fc800000006ff */
[----:B------:R-:W1:Y:S02]  /*3550*/  SYNCS.PHASECHK.TRANS64.TRYWAIT P0, [UR5], R3 ;  /* 0x00000003ff0075a7 */ /* 0x000e640008001105 */
[----:B-1----:R-:W-:Y:S05]  /*3560*/  @!P0 BRA `(.L_x_61) ;  /* 0x0000005c00dc8947 */ /* 0x002fea0003800000 */
.L_x_147:
        /* <DEDUP_REMOVED lines=9> */
.L_x_149:
[----:B------:R-:W-:-:S04]  /*3600*/  UIADD3 UR7, UPT, UPT, UR7, 0x1, URZ ;  /* 0x0000000107077890 */ /* 0x000fc8000fffe0ff */
[----:B------:R-:W-:-:S04]  /*3610*/  UISETP.NE.AND UP0, UPT, UR7, 0x4, UPT ;  /* 0x000000040700788c */ /* 0x000fc8000bf05270 */
[----:B------:R-:W-:Y:S02]  /*3620*/  USEL UR5, URZ, 0x1, UP0 ;  /* 0x00000001ff057887 */ /* 0x000fe40008000000 */
[----:B------:R-:W-:-:S04]  /*3630*/  USEL UR7, UR7, URZ, UP0 ;  /* 0x000000ff07077287 */ /* 0x000fc80008000000 */
[----:B------:R-:W-:Y:S01]  /*3640*/  ULEA UR7, UR7, UR6, 0x3 ;  /* 0x0000000607077291 */ /* 0x000fe2000f8e18ff */
[----:B-1----:R-:W-:-:S04]  /*3650*/  LOP3.LUT R3, R2, UR5, RZ, 0x3c, !PT ;  /* 0x0000000502037c12 */ /* 0x002fc8000f8e3cff */
[----:B------:R-:W-:-:S04]  /*3660*/  SHF.L.U32 R3, R3, 0x1f, RZ ;  /* 0x0000001f03037819 */ /* 0x000fc800000006ff */
[----:B------:R-:W1:Y:S02]  /*3670*/  SYNCS.PHASECHK.TRANS64.TRYWAIT P0, [UR7], R3 ;  /* 0x00000003ff0075a7 */ /* 0x000e640008001107 */
[----:B-1----:R-:W-:Y:S05]  /*3680*/  @!P0 BRA `(.L_x_63) ;  /* 0x0000005c00c48947 */ /* 0x002fea0003800000 */
.L_x_151:
[----:B------:R-:W-:Y:S01]  /*3690*/  NOP ;  /* 0x0000000000007918 */ /* 0x000fe20000000000 */
[----:B-1----:R-:W1:Y:S01]  /*36a0*/  LDS R0, [UR4+0x14] ;  /* 0x00001404ff007984 */ /* 0x002e620008000800 */
[----:B------:R-:W-:Y:S01]  /*36b0*/  ULOP3.LUT UR6, UR19, 0xffff, URZ, 0xc0, !UPT ;  /* 0x0000ffff13067892 */ /* 0x000fe2000f8ec0ff */
[----:B------:R-:W-:Y:S01]  /*36c0*/  UMOV UR8, 0xffff ;  /* 0x0000ffff00087882 */ /* 0x000fe20000000000 */
[----:B------:R-:W-:Y:S02]  /*36d0*/  UMOV UR5, 0x1 ;  /* 0x0000000100057882 */ /* 0x000fe40000000000 */
[----:B------:R-:W-:-:S04]  /*36e0*/  USHF.R.U32.HI UR6, URZ, 0x5, UR6 ;  /* 0x00000005ff067899 */ /* 0x000fc80008011606 */
[----:B------:R-:W-:Y:S02]  /*36f0*/  USHF.L.U32 UR8, UR8, UR6, URZ ;  /* 0x0000000608087299 */ /* 0x000fe400080006ff */
[----:B------:R-:W-:-:S04]  /*3700*/  USHF.L.U32 UR5, UR5, UR6, URZ ;  /* 0x0000000605057299 */ /* 0x000fc800080006ff */
[----:B-1----:R-:W-:-:S04]  /*3710*/  LOP3.LUT R0, R0, UR8, RZ, 0xc0, !PT ;  /* 0x0000000800007c12 */ /* 0x002fc8000f8ec0ff */
[----:B------:R-:W-:-:S13]  /*3720*/  ISETP.NE.AND P0, PT, R0, UR8, PT ;  /* 0x0000000800007c0c */ /* 0x000fda000bf05270 */
[----:B------:R-:W-:Y:S05]  /*3730*/  @P0 BRA `(.L_x_64) ;  /* 0x0000000000580947 */ /* 0x000fea0003800000 */
[----:B------:R-:W1:Y:S02]  /*3740*/  LDS R0, [UR4+0x18] ;  /* 0x00001804ff007984 */ /* 0x000e640008000800 */
[----:B-1----:R-:W-:-:S04]  /*3750*/  LOP3.LUT R0, R0, UR5, RZ, 0xc0, !PT ;  /* 0x0000000500007c12 */ /* 0x002fc8000f8ec0ff */
[----:B------:R-:W-:-:S13]  /*3760*/  ISETP.NE.AND P0, PT, R0, UR5, PT ;  /* 0x0000000500007c0c */ /* 0x000fda000bf05270 */
[----:B------:R-:W-:Y:S05]  /*3770*/  @P0 BRA `(.L_x_65) ;  /* 0x00000000003c0947 */ /* 0x000fea0003800000 */
[----:B------:R-:W1:Y:S01]  /*3780*/  S2R R2, SR_LANEID ;  /* 0x0000000000027919 */ /* 0x000e620000000000 */
[----:B------:R-:W-:Y:S01]  /*3790*/  ULOP3.LUT UR8, URZ, UR8, URZ, 0x33, !UPT ;  /* 0x00000008ff087292 */ /* 0x000fe2000f8e33ff */
[----:B------:R-:W-:Y:S01]  /*37a0*/  LOP3.LUT R4, RZ, UR5, RZ, 0x33, !PT ;  /* 0x00000005ff047c12 */ /* 0x000fe2000f8e33ff */
[----:B------:R-:W-:Y:S02]  /*37b0*/  VOTEU.ANY UR7, UPT, PT ;  /* 0x0000000000077886 */ /* 0x000fe400038e0100 */
[----:B------:R-:W-:Y:S01]  /*37c0*/  UFLO.U32 UR7, UR7 ;  /* 0x00000007000772bd */ /* 0x000fe200080e0000 */
[----:B------:R-:W2:Y:S01]  /*37d0*/  REDUX UR5, R4 ;  /* 0x00000000040573c4 */ /* 0x000ea20000000000 */
[----:B------:R-:W-:-:S06]  /*37e0*/  IMAD.U32 R0, RZ, RZ, UR8 ;  /* 0x00000008ff007e24 */ /* 0x000fcc000f8e00ff */
[----:B------:R3:W-:Y:S01]  /*37f0*/  UTCATOMSWS.AND URZ, UR8 ;  /* 0x0000000800ff79e3 */ /* 0x0007e20008000000 */
[----:B------:R-:W4:Y:S01]  /*3800*/  REDUX UR6, R0 ;  /* 0x00000000000673c4 */ /* 0x000f220000000000 */
[----:B-1----:R-:W-:Y:S01]  /*3810*/  ISETP.EQ.U32.AND P0, PT, R2, UR7, PT ;  /* 0x0000000702007c0c */ /* 0x002fe2000bf02070 */
[----:B--2---:R-:W-:Y:S01]  /*3820*/  IMAD.U32 R2, RZ, RZ, UR5 ;  /* 0x00000005ff027e24 */ /* 0x004fe2000f8e00ff */
[----:B----4-:R-:W-:-:S11]  /*3830*/  MOV R3, UR6 ;  /* 0x0000000600037c02 */ /* 0x010fd60008000f00 */
[----:B------:R3:W-:Y:S04]  /*3840*/  @P0 ATOMS.AND RZ, [UR4+0x14], R3 ;  /* 0x00001403ffff098c */ /* 0x0007e8000a800004 */
[----:B------:R3:W-:Y:S01]  /*3850*/  @P0 ATOMS.AND RZ, [UR4+0x18], R2 ;  /* 0x00001802ffff098c */ /* 0x0007e2000a800004 */
[----:B------:R-:W-:Y:S05]  /*3860*/  BRA `(.L_x_66) ;  /* 0x0000000000147947 */ /* 0x000fea0003800000 */
.L_x_65:
[----:B------:R-:W-:Y:S02]  /*3870*/  MOV R2, 0x3890 ;  /* 0x0000389000027802 */ /* 0x000fe40000000f00 */
[----:B----45:R-:W-:Y:S05]  /*3880*/  CALL.REL.NOINC `($__internal_0_$__cuda_sm10x_tcgen05_guardrail_trap_col_being_dealloced_not_returned_by_alloc) ;  /* 0x0000006000a87944 */ /* 0x030fea0003c00000 */
[----:B------:R-:W-:Y:S05]  /*3890*/  BRA `(.L_x_66) ;  /* 0x0000000000087947 */ /* 0x000fea0003800000 */
.L_x_64:
[----:B------:R-:W-:Y:S02]  /*38a0*/  MOV R2, 0x38c0 ;  /* 0x000038c000027802 */ /* 0x000fe40000000f00 */
[----:B----45:R-:W-:Y:S05]  /*38b0*/  CALL.REL.NOINC `($__internal_2_$__cuda_sm10x_tcgen05_guardrail_trap_unallocated_columns_being_dealloced) ;  /* 0x0000006000b47944 */ /* 0x030fea0003c00000 */
.L_x_66:
[----:B------:R-:W-:Y:S01]  /*38c0*/  NOP ;  /* 0x0000000000007918 */ /* 0x000fe20000000000 */
[----:B---3--:R-:W-:Y:S05]  /*38d0*/  EXIT ;  /* 0x000000000000794d */ /* 0x008fea0003800000 */
.L_x_48:
[----:B------:R-:W-:-:S09]  /*38e0*/  UISETP.NE.OR UP2, UPT, UR8, 0x3, !UP2 ;  /* 0x000000030800788c */ /* 0x000fd2000d745670 */
[----:B------:R-:W-:Y:S05]  /*38f0*/  BRA.U UP2, `(.L_x_67) ;  /* 0x0000001102147547 */ /* 0x000fea000b800000 */
[----:B------:R-:W1:Y:S01]  /*3900*/  LDC R0, c[0x0][0xb30] ;  /* 0x0002cc00ff007b82 */ /* 0x000e620000000800 */
[----:B------:R-:W2:Y:S01]  /*3910*/  LDCU.64 UR8, c[0x0][0x888] ;  /* 0x00011100ff0877ac */ /* 0x000ea20008000a00 */
[----:B------:R-:W-:Y:S02]  /*3920*/  HFMA2 R29, -RZ, RZ, 0, 0 ;  /* 0x00000000ff1d7431 */ /* 0x000fe400000001ff */
[----:B------:R-:W-:Y:S01]  /*3930*/  IMAD.MOV.U32 R31, RZ, RZ, 0x1 ;  /* 0x00000001ff1f7424 */ /* 0x000fe200078e00ff */
[----:B------:R-:W-:Y:S01]  /*3940*/  MOV R23, 0x1000 ;  /* 0x0000100000177802 */ /* 0x000fe20000000f00 */
[----:B------:R-:W4:Y:S01]  /*3950*/  LDCU.64 UR4, c[0x0][0x890] ;  /* 0x00011200ff0477ac */ /* 0x000f220008000a00 */
[----:B------:R-:W-:Y:S01]  /*3960*/  IMAD.MOV.U32 R30, RZ, RZ, RZ ;  /* 0x000000ffff1e7224 */ /* 0x000fe200078e00ff */
[----:B------:R-:W3:Y:S01]  /*3970*/  LDC R19, c[0x0][0x370] ;  /* 0x0000dc00ff137b82 */ /* 0x000ee20000000800 */
[----:B------:R-:W-:Y:S01]  /*3980*/  UMOV UR7, 0x400 ;  /* 0x0000040000077882 */ /* 0x000fe20000000000 */
[----:B------:R-:W-:-:S02]  /*3990*/  UPLOP3.LUT UP1, UPT, UPT, UPT, UPT, 0x40, 0x4 ;  /* 0x000000000004789c */ /* 0x000fc40003f2e870 */
[----:B------:R-:W-:-:S04]  /*39a0*/  ULEA UR7, UR37, UR7, 0x18 ;  /* 0x0000000725077291 */ /* 0x000fc8000f8ec0ff */
[----:B------:R-:W3:Y:S01]  /*39b0*/  LDC R2, c[0x0][0xb0c] ;  /* 0x0002c300ff027b82 */ /* 0x000ee20000000800 */
[----:B------:R-:W-:Y:S02]  /*39c0*/  UIADD3 UR13, UPT, UPT, UR7, 0x58, URZ ;  /* 0x00000058070d7890 */ /* 0x000fe4000fffe0ff */
[----:B--2---:R-:W-:Y:S02]  /*39d0*/  UISETP.NE.U32.AND UP2, UPT, UR8, URZ, UPT ;  /* 0x000000ff0800728c */ /* 0x004fe4000bf45070 */
[----:B------:R-:W-:Y:S02]  /*39e0*/  UIADD3 UR33, UPT, UPT, UR7, 0x40, URZ ;  /* 0x0000004007217890 */ /* 0x000fe4000fffe0ff */
[----:B----4-:R-:W-:Y:S01]  /*39f0*/  UISETP.NE.U32.AND UP3, UPT, UR4, URZ, UPT ;  /* 0x000000ff0400728c */ /* 0x010fe2000bf65070 */
[----:B------:R-:W2:Y:S01]  /*3a00*/  LDC R18, c[0x0][0xb20] ;  /* 0x0002c800ff127b82 */ /* 0x000ea20000000800 */
[----:B-1----:R-:W-:Y:S01]  /*3a10*/  ISETP.NE.AND P1, PT, R0, 0x1, PT ;  /* 0x000000010000780c */ /* 0x002fe20003f25270 */
[----:B------:R-:W-:-:S02]  /*3a20*/  UISETP.NE.AND.EX UP2, UPT, UR9, URZ, UPT, UP2 ;  /* 0x000000ff0900728c */ /* 0x000fc4000bf45320 */
[----:B------:R-:W-:Y:S02]  /*3a30*/  UIADD3 UR25, UPT, UPT, UR7, 0x48, URZ ;  /* 0x0000004807197890 */ /* 0x000fe4000fffe0ff */
[----:B------:R-:W-:Y:S02]  /*3a40*/  UIADD3 UR17, UPT, UPT, UR7, 0x50, URZ ;  /* 0x0000005007117890 */ /* 0x000fe4000fffe0ff */
[----:B------:R-:W1:Y:S01]  /*3a50*/  LDC.64 R32, c[0x0][0x348] ;  /* 0x0000d200ff207b82 */ /* 0x000e620000000a00 */
[----:B------:R-:W-:Y:S02]  /*3a60*/  UPRMT UR13, UR37, 0x654, UR13 ;  /* 0x00000654250d7896 */ /* 0x000fe4000800000d */
[----:B------:R-:W-:-:S05]  /*3a70*/  UISETP.NE.AND.EX UP3, UPT, UR5, URZ, UPT, UP3 ;  /* 0x000000ff0500728c */ /* 0x000fca000bf65330 */
[----:B------:R-:W4:Y:S08]  /*3a80*/  LDC.64 R16, c[0x0][0xb10] ;  /* 0x0002c400ff107b82 */ /* 0x000f300000000a00 */
[----:B------:R-:W1:Y:S08]  /*3a90*/  LDC.64 R6, c[0x0][0xb18] ;  /* 0x0002c600ff067b82 */ /* 0x000e700000000a00 */
[----:B------:R-:W1:Y:S08]  /*3aa0*/  LDC.64 R4, c[0x0][0xb28] ;  /* 0x0002ca00ff047b82 */ /* 0x000e700000000a00 */
[----:B--23--:R-:W1:Y:S02]  /*3ab0*/  LDC R22, c[0x0][0x374] ;  /* 0x0000dd00ff167b82 */ /* 0x00ce640000000800 */
.L_x_78:
[C---:B------:R-:W-:Y:S02]  /*3ac0*/  LEA R0, R30.reuse, UR7, 0x3 ;  /* 0x000000071e007c11 */ /* 0x040fe4000f8e18ff */
[----:B------:R-:W-:Y:S02]  /*3ad0*/  SHF.L.U32 R3, R29, 0x1f, RZ ;  /* 0x0000001f1d037819 */ /* 0x000fe400000006ff */
[----:B------:R-:W-:Y:S02]  /*3ae0*/  LEA R24, R30, UR7, 0x4 ;  /* 0x000000071e187c11 */ /* 0x000fe4000f8e20ff */
[----:B--2---:R-:W2:Y:S02]  /*3af0*/  SYNCS.PHASECHK.TRANS64.TRYWAIT P0, [R0+URZ+0x90], R3 ;  /* 0x00009003000075a7 */ /* 0x004ea400080011ff */
[----:B--2---:R-:W-:Y:S05]  /*3b00*/  @!P0 BRA `(.L_x_68) ;  /* 0x0000005800bc8947 */ /* 0x004fea0003800000 */
.L_x_152:
[----:B------:R-:W-:Y:S01]  /*3b10*/  ISETP.GE.AND P0, PT, R40, 0x1, PT ;  /* 0x000000012800780c */ /* 0x000fe20003f06270 */
[----:B------:R-:W3:Y:S01]  /*3b20*/  LDS.128 R24, [R24+0x120] ;  /* 0x0001200018187984 */ /* 0x000ee20000000c00 */
[----:B--2---:R-:W-:Y:S01]  /*3b30*/  VIADD R0, R0, 0xa0 ;  /* 0x000000a000007836 */ /* 0x004fe20000000000 */
[----:B------:R-:W-:Y:S01]  /*3b40*/  @!PT LDS RZ, [RZ] ;  /* 0x00000000fffff984 */ /* 0x000fe20000000800 */
[----:B------:R-:W-:Y:S01]  /*3b50*/  @!PT LDS RZ, [RZ] ;  /* 0x00000000fffff984 */ /* 0x000fe20000000800 */
[----:B------:R-:W-:Y:S01]  /*3b60*/  @!PT LDS RZ, [RZ] ;  /* 0x00000000fffff984 */ /* 0x000fe20000000800 */
[----:B------:R-:W-:Y:S01]  /*3b70*/  @!PT LDS RZ, [RZ] ;  /* 0x00000000fffff984 */ /* 0x000fe20000000800 */
[----:B------:R2:W-:Y:S06]  /*3b80*/  MEMBAR.ALL.CTA ;  /* 0x0000000000007992 */ /* 0x0005ec0000008000 */
[----:B--2---:R-:W2:Y:S01]  /*3b90*/  FENCE.VIEW.ASYNC.S ;  /* 0x00000000000073c6 */ /* 0x004ea20000000000 */
[----:B------:R-:W-:Y:S04]  /*3ba0*/  PRMT R0, RZ, 0x654, R0 ;  /* 0x00000654ff007816 */ /* 0x000fe80000000000 */
[----:B--2---:R2:W-:Y:S01]  /*3bb0*/  SYNCS.ARRIVE.TRANS64.RED.A1T0 RZ, [R0+URZ], RZ ;  /* 0x000000ff00ff79a7 */ /* 0x0045e200081004ff */
[----:B---3--:R-:W-:Y:S11]  /*3bc0*/  LOP3.LUT P3, RZ, R26, 0x1, RZ, 0xc0, !PT ;  /* 0x000000011aff7812 */ /* 0x008ff6000786c0ff */
[----:B------:R-:W-:Y:S02]  /*3bd0*/  @!UPT UIADD3 URZ, UPT, UPT, URZ, URZ, URZ ;  /* 0x000000fffffff290 */ /* 0x000fe4000fffe0ff */
[----:B------:R-:W-:Y:S02]  /*3be0*/  @P3 MOV R13, R24 ;  /* 0x00000018000d3202 */ /* 0x000fe40000000f00 */
[----:B------:R-:W-:Y:S01]  /*3bf0*/  @P3 LOP3.LUT R8, R25, 0xffff, RZ, 0xc0, !PT ;  /* 0x0000ffff19083812 */ /* 0x000fe200078ec0ff */
[----:B--2---:R-:W-:Y:S06]  /*3c00*/  @!P0 BRA `(.L_x_69) ;  /* 0x0000000000a48947 */ /* 0x004fec0003800000 */
[----:B-1----:R-:W-:Y:S01]  /*3c10*/  IMAD.HI.U32 R35, R22, R7, RZ ;  /* 0x0000000716237227 */ /* 0x002fe200078e00ff */
[----:B------:R-:W-:Y:S02]  /*3c20*/  ISETP.NE.AND P0, PT, R6, 0x1, PT ;  /* 0x000000010600780c */ /* 0x000fe40003f05270 */
[----:B------:R-:W-:Y:S01]  /*3c30*/  ISETP.NE.AND P2, PT, R40, 0x1, PT ;  /* 0x000000012800780c */ /* 0x000fe20003f45270 */
[----:B----4-:R-:W-:Y:S01]  /*3c40*/  IMAD.HI.U32 R34, R19, R16, RZ ;  /* 0x0000001013227227 */ /* 0x010fe200078e00ff */
[----:B------:R-:W-:Y:S02]  /*3c50*/  SHF.R.U32.HI R35, RZ, R18, R35 ;  /* 0x00000012ff237219 */ /* 0x000fe40000011623 */
[----:B------:R-:W-:Y:S01]  /*3c60*/  ISETP.NE.AND P4, PT, R2, 0x1, PT ;  /* 0x000000010200780c */ /* 0x000fe20003f85270 */
[----:B------:R-:W-:Y:S01]  /*3c70*/  IMAD.HI.U32 R36, R13, R16, RZ ;  /* 0x000000100d247227 */ /* 0x000fe200078e00ff */
[----:B------:R-:W-:Y:S02]  /*3c80*/  SHF.R.U32.HI R34, RZ, R17, R34 ;  /* 0x00000011ff227219 */ /* 0x000fe40000011622 */
[----:B------:R-:W-:Y:S01]  /*3c90*/  SEL R3, R22, R35, !P0 ;  /* 0x0000002316037207 */ /* 0x000fe20004000000 */
[C---:B------:R-:W-:Y:S01]  /*3ca0*/  IMAD.HI.U32 R35, R8.reuse, R7, RZ ;  /* 0x0000000708237227 */ /* 0x040fe200078e00ff */
[----:B------:R-:W-:Y:S02]  /*3cb0*/  SEL R11, R19, R34, !P4 ;  /* 0x00000022130b7207 */ /* 0x000fe40006000000 */
[----:B------:R-:W-:Y:S01]  /*3cc0*/  SHF.R.U32.HI R36, RZ, R17, R36 ;  /* 0x00000011ff247219 */ /* 0x000fe20000011624 */
[----:B------:R-:W-:Y:S01]  /*3cd0*/  IMAD.HI.U32 R38, R3, R4, RZ ;  /* 0x0000000403267227 */ /* 0x000fe200078e00ff */
[----:B------:R-:W-:Y:S03]  /*3ce0*/  SHF.R.U32.HI R35, RZ, R18, R35 ;  /* 0x00000012ff237219 */ /* 0x000fe60000011623 */
[----:B------:R-:W-:Y:S01]  /*3cf0*/  IMAD.HI.U32 R34, R11, R4, RZ ;  /* 0x000000040b227227 */ /* 0x000fe200078e00ff */
[----:B------:R-:W-:Y:S02]  /*3d00*/  @P2 SHF.R.U32.HI R3, RZ, R5, R38 ;  /* 0x00000005ff032219 */ /* 0x000fe40000011626 */
[----:B------:R-:W-:Y:S02]  /*3d10*/  SEL R9, R8, R35, !P0 ;  /* 0x0000002308097207 */ /* 0x000fe40004000000 */
[----:B------:R-:W-:Y:S01]  /*3d20*/  @P2 SHF.R.U32.HI R11, RZ, R5, R34 ;  /* 0x00000005ff0b2219 */ /* 0x000fe20000011622 */
[C---:B------:R-:W-:Y:S01]  /*3d30*/  IMAD R10, R40.reuse, R3, RZ ;  /* 0x00000003280a7224 */ /* 0x040fe200078e02ff */
[----:B------:R-:W-:Y:S01]  /*3d40*/  SEL R3, R13, R36, !P4 ;  /* 0x000000240d037207 */ /* 0x000fe20006000000 */
[C---:B------:R-:W-:Y:S03]  /*3d50*/  IMAD.HI.U32 R14, R9.reuse, R4, RZ ;  /* 0x00000004090e7227 */ /* 0x040fe600078e00ff */
[----:B------:R-:W-:Y:S01]  /*3d60*/  ISETP.GE.AND P0, PT, R9, R10, PT ;  /* 0x0000000a0900720c */ /* 0x000fe20003f06270 */
[C---:B------:R-:W-:Y:S01]  /*3d70*/  IMAD R12, R40.reuse, R11, RZ ;  /* 0x0000000b280c7224 */ /* 0x040fe200078e02ff */
[-C--:B------:R-:W-:Y:S04]  /*3d80*/  SHF.R.U32.HI R14, RZ, R5.reuse, R14 ;  /* 0x00000005ff0e7219 */ /* 0x080fe8000001160e */
[----:B------:R-:W-:Y:S02]  /*3d90*/  ISETP.GE.OR P0, PT, R3, R12, P0 ;  /* 0x0000000c0300720c */ /* 0x000fe40000706670 */
[----:B------:R-:W-:Y:S05]  /*3da0*/  SEL R15, R9, R14, !P2 ;  /* 0x0000000e090f7207 */ /* 0x000fea0005000000 */
[----:B------:R-:W-:Y:S04]  /*3db0*/  IMAD.MOV R14, RZ, RZ, -R15 ;  /* 0x000000ffff0e7224 */ /* 0x000fe800078e0a0f */
[----:B------:R-:W-:Y:S02]  /*3dc0*/  IMAD R14, R40, R14, R9 ;  /* 0x0000000e280e7224 */ /* 0x000fe400078e0209 */
[C---:B------:R-:W-:Y:S05]  /*3dd0*/  @!P0 IMAD.HI.U32 R10, R3.reuse, R4, RZ ;  /* 0x00000004030a8227 */ /* 0x040fea00078e00ff */
[----:B------:R-:W-:Y:S04]  /*3de0*/  @!P0 SHF.R.U32.HI R10, RZ, R5, R10 ;  /* 0x00000005ff0a8219 */ /* 0x000fe8000001160a */
[----:B------:R-:W-:Y:S01]  /*3df0*/  @!P0 SEL R0, R3, R10, !P2 ;  /* 0x0000000a03008207 */ /* 0x000fe20005000000 */
[----:B------:R-:W-:Y:S03]  /*3e00*/  IMAD.MOV R10, RZ, RZ, -R3 ;  /* 0x000000ffff0a7224 */ /* 0x000fe600078e0a03 */
[----:B------:R-:W-:Y:S01]  /*3e10*/  @!P0 IADD3 R15, PT, PT, R15, -R0, RZ ;  /* 0x800000000f0f8210 */ /* 0x000fe20007ffe0ff */
[----:B------:R-:W-:Y:S01]  /*3e20*/  @!P0 IMAD R0, R11, R14, R0 ;  /* 0x0000000e0b008224 */ /* 0x000fe200078e0200 */
[----:B------:R-:W-:Y:S01]  /*3e30*/  IADD3 R11, PT, PT, -R9, RZ, RZ ;  /* 0x000000ff090b7210 */ /* 0x000fe20007ffe1ff */
[----:B------:R-:W-:Y:S02]  /*3e40*/  IMAD R13, R2, R10, R13 ;  /* 0x0000000a020d7224 */ /* 0x000fe400078e020d */
[----:B------:R-:W-:Y:S02]  /*3e50*/  @!P0 IMAD R9, R15, R40, R3 ;  /* 0x000000280f098224 */ /* 0x000fe400078e0203 */
[----:B------:R-:W-:Y:S02]  /*3e60*/  @!P0 IMAD.MOV.U32 R3, RZ, RZ, R0 ;  /* 0x000000ffff038224 */ /* 0x000fe400078e0000 */
[----:B------:R-:W-:Y:S02]  /*3e70*/  IMAD R8, R6, R11, R8 ;  /* 0x0000000b06087224 */ /* 0x000fe400078e0208 */
[----:B------:R-:W-:Y:S02]  /*3e80*/  IMAD R13, R3, R2, R13 ;  /* 0x00000002030d7224 */ /* 0x000fe400078e020d */
[----:B------:R-:W-:Y:S02]  /*3e90*/  IMAD R8, R9, R6, R8 ;  /* 0x0000000609087224 */ /* 0x000fe400078e0208 */
.L_x_69:
[----:B------:R-:W-:Y:S05]  /*3ea0*/  BRA.U UP1, `(.L_x_70) ;  /* 0x0000000101107547 */ /* 0x000fea000b800000 */
[----:B------:R-:W-:Y:S04]  /*3eb0*/  MOV R0, UR6 ;  /* 0x0000000600007c02 */ /* 0x000fe80008000f00 */
[----:B------:R-:W-:Y:S04]  /*3ec0*/  SHF.L.U32 R3, R0, 0x1f, RZ ;  /* 0x0000001f00037819 */ /* 0x000fe800000006ff */
[----:B------:R-:W2:Y:S02]  /*3ed0*/  SYNCS.PHASECHK.TRANS64.TRYWAIT P0, [UR7+0x88], R3 ;  /* 0x00008803ff0075a7 */ /* 0x000ea40008001107 */
[----:B--2---:R-:W-:Y:S05]  /*3ee0*/  @!P0 BRA `(.L_x_71) ;  /* 0x0000005400d88947 */ /* 0x004fea0003800000 */
.L_x_70:
[----:B------:R-:W-:Y:S02]  /*3ef0*/  R2UR UR35, R21 ;  /* 0x00000000152372ca */ /* 0x000fe400000e0000 */
[----:B------:R-:W-:Y:S02]  /*3f00*/  R2UR UR34, R20 ;  /* 0x00000000142272ca */ /* 0x000fe400000e0000 */
[----:B------:R-:W-:Y:S02]  /*3f10*/  ISETP.NE.U32.AND P2, PT, RZ, UR4, PT ;  /* 0x00000004ff007c0c */ /* 0x000fe4000bf45070 */
[----:B------:R-:W-:Y:S02]  /*3f20*/  SHF.L.U32 R12, R31, 0x1f, RZ ;  /* 0x0000001f1f0c7819 */ /* 0x000fe400000006ff */
[----:B------:R-:W-:Y:S05]  /*3f30*/  ISETP.NE.AND.EX P2, PT, RZ, UR5, PT, P2 ;  /* 0x00000005ff007c0c */ /* 0x000fea000bf45320 */
[----:B------:R-:W-:Y:S02]  /*3f40*/  USHF.L.U32 UR35, UR35, 0x6, URZ ;  /* 0x0000000623237899 */ /* 0x000fe400080006ff */
[----:B------:R-:W-:Y:S01]  /*3f50*/  USHF.L.U32 UR34, UR34, 0x8, URZ ;  /* 0x0000000822227899 */ /* 0x000fe200080006ff */
[----:B------:R-:W-:Y:S11]  /*3f60*/  BRA.U !UP3, `(.L_x_72) ;  /* 0x000000010b347547 */ /* 0x000ff6000b800000 */
[----:B------:R-:W-:Y:S01]  /*3f70*/  UPLOP3.LUT UP0, UPT, UPT, UPT, UP2, 0x80, 0x8 ;  /* 0x000000000008789c */ /* 0x000fe20003f0f020 */
[----:B--2---:R-:W-:Y:S02]  /*3f80*/  HFMA2 R0, -RZ, RZ, 0, 5.9604644775390625e-08 ;  /* 0x00000001ff007431 */ /* 0x004fe400000001ff */
[----:B------:R-:W-:Y:S03]  /*3f90*/  IMAD.MOV.U32 R91, RZ, RZ, 0x1 ;  /* 0x00000001ff5b7424 */ /* 0x000fe600078e00ff */
[----:B------:R-:W-:Y:S05]  /*3fa0*/  PLOP3.LUT P0, PT, PT, PT, UP0, 0x80, 0x8 ;  /* 0x000000000008781c */ /* 0x000fea0003f0f008 */
[----:B------:R-:W2:Y:S01]  /*3fb0*/  @UP0 LDCU.64 UR10, c[0x0][0x888] ;  /* 0x00011100ff0a07ac */ /* 0x000ea20008000a00 */
[----:B------:R-:W-:Y:S07]  /*3fc0*/  @UP0 UIMAD UR8, UR36, UR4, URZ ;  /* 0x00000004240802a4 */ /* 0x000fee000f8e02ff */
[----:B------:R-:W-:Y:S01]  /*3fd0*/  @!P0 PRMT R91, R0, 0x7610, R91 ;  /* 0x00007610005b8816 */ /* 0x000fe2000000005b */
[----:B--2---:R-:W-:Y:S03]  /*3fe0*/  @UP0 UIMAD.WIDE UR10, UR8, 0x4, UR10 ;  /* 0x00000004080a08a5 */ /* 0x004fe6000f8e020a */
[----:B------:R-:W2:Y:S03]  /*3ff0*/  @!UP0 LDCU UR8, c[0x0][0x880] ;  /* 0x00011000ff0887ac */ /* 0x000ea60008000800 */
[----:B------:R-:W-:Y:S01]  /*4000*/  IMAD.U32 R10, RZ, RZ, UR10 ;  /* 0x0000000aff0a7e24 */ /* 0x000fe2000f8e00ff */
[----:B------:R-:W-:Y:S05]  /*4010*/  MOV R11, UR11 ;  /* 0x0000000b000b7c02 */ /* 0x000fea0008000f00 */
[----:B-----5:R3:W5:Y:S02]  /*4020*/  @P0 LDG.E R50, desc[UR46][R10.64] ;  /* 0x0000002e0a320981 */ /* 0x020764000c1e1900 */
[----:B--23--:R-:W-:Y:S07]  /*4030*/  @!P0 IMAD.U32 R50, RZ, RZ, UR8 ;  /* 0x00000008ff328e24 */ /* 0x00cfee000f8e00ff */
.L_x_72:
[----:B-----5:R-:W-:Y:S01]  /*4040*/  @!P2 ISETP.EQ.AND P0, PT, R50, RZ, PT ;  /* 0x000000ff3200a20c */ /* 0x020fe20003f02270 */
[----:B------:R-:W-:Y:S01]  /*4050*/  @!UPT UIADD3 URZ, UPT, UPT, URZ, URZ, URZ ;  /* 0x000000fffffff290 */ /* 0x000fe2000fffe0ff */
[----:B------:R-:W-:Y:S11]  /*4060*/  @!P2 BRA `(.L_x_73) ;  /* 0x000000000014a947 */ /* 0x000ff60003800000 */
[----:B------:R-:W-:Y:S02]  /*4070*/  LOP3.LUT P2, RZ, R91, 0xff, RZ, 0xc0, !PT ;  /* 0x000000ff5bff7812 */ /* 0x000fe4000784c0ff */
[----:B------:R-:W-:Y:S04]  /*4080*/  PLOP3.LUT P0, PT, PT, PT, UP0, 0x80, 0x8 ;  /* 0x000000000008781c */ /* 0x000fe80003f0f008 */
[----:B------:R-:W-:Y:S07]  /*4090*/  PLOP3.LUT P0, PT, P0, PT, PT, 0x8, 0x80 ;  /* 0x000000000080781c */ /* 0x000fee000070e170 */
[----:B------:R-:W-:Y:S11]  /*40a0*/  @P2 ISETP.EQ.AND P0, PT, R50, RZ, PT ;  /* 0x000000ff3200220c */ /* 0x000ff60003f02270 */
[----:B------:R-:W-:Y:S02]  /*40b0*/  @!UPT UIADD3 URZ, UPT, UPT, URZ, URZ, URZ ;  /* 0x000000fffffff290 */ /* 0x000fe4000fffe0ff */
.L_x_73:
[----:B------:R-:W3:Y:S01]  /*40c0*/  SYNCS.PHASECHK.TRANS64.TRYWAIT P2, [UR7+0x60], R12 ;  /* 0x0000600cff0075a7 */ /* 0x000ee20008041107 */
[----:B------:R-:W-:Y:S04]  /*40d0*/  ELECT P4, URZ, PT ;  /* 0x0000000000ff782f */ /* 0x000fe80003880000 */
[----:B------:R-:W-:Y:S11]  /*40e0*/  PLOP3.LUT P4, PT, P0, P4, PT, 0xf2, 0x2f ;  /* 0x00000000002f781c */ /* 0x000ff60000789e72 */
[----:B------:R-:W-:Y:S02]  /*40f0*/  @!UPT UIADD3 URZ, UPT, UPT, URZ, URZ, URZ ;  /* 0x000000fffffff290 */ /* 0x000fe4000fffe0ff */
[----:B-1----:R-:W-:Y:S05]  /*4100*/  @!P4 IADD3 R9, P0, PT, R32, 0x580, RZ ;  /* 0x000005802009c810 */ /* 0x002fea0007f1e0ff */
[----:B--2---:R-:W-:Y:S01]  /*4110*/  @!P4 IMAD.X R0, RZ, RZ, R33, P0 ;  /* 0x000000ffff00c224 */ /* 0x004fe200000e0621 */
[----:B---3--:R-:W-:Y:S07]  /*4120*/  @!P2 BRA `(.L_x_74) ;  /* 0x000000540060a947 */ /* 0x008fee0003800000 */
.L_x_155:
[----:B------:R-:W-:Y:S01]  /*4130*/  @!P4 R2UR UR8, R0 ;  /* 0x000000000008c2ca */ /* 0x000fe200000e0000 */
[----:B------:R-:W-:Y:S01]  /*4140*/  VOTEU.ALL UP1, P4 ;  /* 0x0000000000ff7886 */ /* 0x000fe20002020000 */
[----:B------:R-:W-:Y:S01]  /*4150*/  @!P4 R2UR UR9, R9 ;  /* 0x000000000909c2ca */ /* 0x000fe200000e0000 */
[----:B------:R-:W-:Y:S01]  /*4160*/  @!P4 IMAD.MOV.U32 R0, RZ, RZ, 0x1000 ;  /* 0x00001000ff00c424 */ /* 0x000fe200078e00ff */
[----:B------:R-:W-:Y:S01]  /*4170*/  UMOV UR10, 0x0 ;  /* 0x00000000000a7882 */ /* 0x000fe20000000000 */
[----:B------:R-:W-:Y:S01]  /*4180*/  UMOV UR11, 0x10000000 ;  /* 0x10000000000b7882 */ /* 0x000fe20000000000 */
[----:B------:R-:W-:Y:S01]  /*4190*/  @!UP1 UIADD3 UR32, UPT, UPT, UR7, 0x200, URZ ;  /* 0x0000020007209890 */ /* 0x000fe2000fffe0ff */
[----:B------:R-:W-:Y:S01]  /*41a0*/  @!P4 IADD3 R9, P0, PT, R32, 0x580, RZ ;  /* 0x000005802009c810 */ /* 0x000fe20007f1e0ff */
[----:B------:R-:W-:Y:S05]  /*41b0*/  VOTEU.ALL UP1, P4 ;  /* 0x0000000000ff7886 */ /* 0x000fea0002020000 */
[----:B------:R-:W-:Y:S01]  /*41c0*/  IMAD.U32 R11, RZ, RZ, UR8 ;  /* 0x00000008ff0b7e24 */ /* 0x000fe2000f8e00ff */
[----:B------:R-:W-:Y:S01]  /*41d0*/  UPRMT UR8, UR37, 0x654, UR33 ;  /* 0x0000065425087896 */ /* 0x000fe20008000021 */
[----:B------:R-:W-:Y:S03]  /*41e0*/  IMAD.U32 R10, RZ, RZ, UR9 ;  /* 0x00000009ff0a7e24 */ /* 0x000fe6000f8e00ff */
[----:B------:R-:W-:Y:S02]  /*41f0*/  @!P4 R2UR UR15, R11 ;  /* 0x000000000b0fc2ca */ /* 0x000fe400000e0000 */
[----:B------:R-:W-:Y:S11]  /*4200*/  @!P4 R2UR UR14, R10 ;  /* 0x000000000a0ec2ca */ /* 0x000ff600000e0000 */
[----:B------:R-:W-:Y:S02]  /*4210*/  @!UPT UIADD3 URZ, UPT, UPT, URZ, URZ, URZ ;  /* 0x000000fffffff290 */ /* 0x000fe4000fffe0ff */
[----:B------:R2:W-:Y:S01]  /*4220*/  @!UP1 UTMALDG.3D [UR32], [UR14], desc[UR10] ;  /* 0x00000a200e0095b4 */ /* 0x0005e20008011000 */
[----:B------:R3:W-:Y:S01]  /*4230*/  @!P4 SYNCS.ARRIVE.TRANS64.RED.A0TR RZ, [UR7+0x40], R0 ;  /* 0x00004000ffffc9a7 */ /* 0x0007e20008300407 */
[----:B------:R-:W-:Y:S01]  /*4240*/  SYNCS.ARRIVE.TRANS64.RED.A1T0 RZ, [UR8], RZ ;  /* 0x000000ffffff79a7 */ /* 0x000fe20008100408 */
[----:B---3--:R-:W-:Y:S01]  /*4250*/  @!P4 IMAD.X R0, RZ, RZ, R33, P0 ;  /* 0x000000ffff00c224 */ /* 0x008fe200000e0621 */
[----:B------:R-:W3:Y:S02]  /*4260*/  SYNCS.PHASECHK.TRANS64.TRYWAIT P2, [UR7+0x68], R12 ;  /* 0x0000680cff0075a7 */ /* 0x000ee40008041107 */
[----:B--23--:R-:W-:Y:S05]  /*4270*/  @!P2 BRA `(.L_x_75) ;  /* 0x000000540024a947 */ /* 0x00cfea0003800000 */
.L_x_157:
        /* <DEDUP_REMOVED lines=8> */
[----:B------:R-:W-:Y:S01]  /*4300*/  @!UP1 UIADD3 UR24, UPT, UPT, UR7, 0x1200, URZ ;  /* 0x0000120007189890 */ /* 0x000fe2000fffe0ff */
[----:B------:R-:W-:Y:S01]  /*4310*/  VOTEU.ALL UP1, P4 ;  /* 0x0000000000ff7886 */ /* 0x000fe20002020000 */
[----:B------:R-:W-:Y:S01]  /*4320*/  UMOV UR27, UR35 ;  /* 0x00000023001b7c82 */ /* 0x000fe20008000000 */
[----:B------:R-:W-:Y:S02]  /*4330*/  UMOV UR28, UR36 ;  /* 0x00000024001c7c82 */ /* 0x000fe40008000000 */
[----:B------:R-:W-:Y:S01]  /*4340*/  IMAD.U32 R11, RZ, RZ, UR8 ;  /* 0x00000008ff0b7e24 */ /* 0x000fe2000f8e00ff */
[----:B------:R-:W-:Y:S01]  /*4350*/  UPRMT UR8, UR37, 0x654, UR25 ;  /* 0x0000065425087896 */ /* 0x000fe20008000019 */
[----:B------:R-:W-:Y:S02]  /*4360*/  IMAD.U32 R10, RZ, RZ, UR9 ;  /* 0x00000009ff0a7e24 */ /* 0x000fe4000f8e00ff */
[----:B------:R-:W-:Y:S01]  /*4370*/  @!P4 IMAD.X R20, RZ, RZ, R33, P0 ;  /* 0x000000ffff14c224 */ /* 0x000fe200000e0621 */
[----:B------:R-:W-:Y:S02]  /*4380*/  @!P4 R2UR UR15, R11 ;  /* 0x000000000b0fc2ca */ /* 0x000fe400000e0000 */
[----:B------:R-:W-:Y:S11]  /*4390*/  @!P4 R2UR UR14, R10 ;  /* 0x000000000a0ec2ca */ /* 0x000ff600000e0000 */
[----:B------:R-:W-:Y:S02]  /*43a0*/  @!UPT UIADD3 URZ, UPT, UPT, URZ, URZ, URZ ;  /* 0x000000fffffff290 */ /* 0x000fe4000fffe0ff */
[----:B------:R2:W-:Y:S01]  /*43b0*/  @!UP1 UTMALDG.3D [UR24], [UR14], desc[UR10] ;  /* 0x00000a180e0095b4 */ /* 0x0005e20008011000 */
[----:B------:R2:W-:Y:S01]  /*43c0*/  @!P4 SYNCS.ARRIVE.TRANS64.RED.A0TR RZ, [UR7+0x48], R0 ;  /* 0x00004800ffffc9a7 */ /* 0x0005e20008300407 */
[----:B------:R-:W-:Y:S01]  /*43d0*/  SYNCS.ARRIVE.TRANS64.RED.A1T0 RZ, [UR8], RZ ;  /* 0x000000ffffff79a7 */ /* 0x000fe20008100408 */
[----:B------:R-:W3:Y:S02]  /*43e0*/  SYNCS.PHASECHK.TRANS64.TRYWAIT P2, [UR7+0x70], R12 ;  /* 0x0000700cff0075a7 */ /* 0x000ee40008041107 */
[----:B--23--:R-:W-:Y:S05]  /*43f0*/  @!P2 BRA `(.L_x_76) ;  /* 0x0000005000dca947 */ /* 0x00cfea0003800000 */
.L_x_159:
[----:B------:R-:W2:Y:S01]  /*4400*/  LDC.64 R14, c[0x0][0xb10] ;  /* 0x0002c400ff0e7b82 */ /* 0x000ea20000000a00 */
[----:B------:R-:W-:Y:S01]  /*4410*/  @!P4 R2UR UR8, R20 ;  /* 0x000000001408c2ca */ /* 0x000fe200000e0000 */
[----:B------:R-:W-:Y:S01]  /*4420*/  VOTEU.ALL UP1, P4 ;  /* 0x0000000000ff7886 */ /* 0x000fe20002020000 */
[----:B------:R-:W-:Y:S01]  /*4430*/  @!P4 R2UR UR9, R21 ;  /* 0x000000001509c2ca */ /* 0x000fe200000e0000 */
[----:B------:R-:W-:Y:S01]  /*4440*/  UMOV UR10, 0x0 ;  /* 0x00000000000a7882 */ /* 0x000fe20000000000 */
[----:B------:R-:W-:Y:S03]  /*4450*/  UMOV UR11, 0x10000000 ;  /* 0x10000000000b7882 */ /* 0x000fe60000000000 */
[----:B------:R-:W3:Y:S01]  /*4460*/  LDC.64 R10, c[0x0][0xb18] ;  /* 0x0002c600ff0a7b82 */ /* 0x000ee20000000a00 */
[----:B------:R-:W-:Y:S01]  /*4470*/  @!UP1 UIADD3 UR18, UPT, UPT, UR34, 0x80, URZ ;  /* 0x0000008022129890 */ /* 0x000fe2000fffe0ff */
[----:B------:R-:W-:Y:S01]  /*4480*/  @P3 SHF.R.U32.HI R28, RZ, 0x10, R25 ;  /* 0x00000010ff1c3819 */ /* 0x000fe20000011619 */
[----:B------:R-:W-:Y:S01]  /*4490*/  @!UP1 UIADD3 UR16, UPT, UPT, UR7, 0x2200, URZ ;  /* 0x0000220007109890 */ /* 0x000fe2000fffe0ff */
[----:B------:R-:W-:Y:S01]  /*44a0*/  VIADD R30, R30, 0x1 ;  /* 0x000000011e1e7836 */ /* 0x000fe20000000000 */
[----:B------:R-:W-:Y:S03]  /*44b0*/  VOTEU.ALL UP1, P4 ;  /* 0x0000000000ff7886 */ /* 0x000fe60002020000 */
[----:B------:R-:W5:Y:S01]  /*44c0*/  @!P1 LDC R0, c[0x0][0xb20] ;  /* 0x0002c800ff009b82 */ /* 0x000f620000000800 */
[----:B------:R-:W-:Y:S01]  /*44d0*/  UMOV UR19, UR35 ;  /* 0x0000002300137c82 */ /* 0x000fe20008000000 */
[----:B------:R-:W-:Y:S01]  /*44e0*/  IMAD.U32 R21, RZ, RZ, UR8 ;  /* 0x00000008ff157e24 */ /* 0x000fe2000f8e00ff */
[----:B------:R-:W-:Y:S05]  /*44f0*/  UMOV UR20, UR36 ;  /* 0x0000002400147c82 */ /* 0x000fea0008000000 */
[----:B-1----:R-:W1:Y:S01]  /*4500*/  @!P1 LDC R3, c[0x0][0xb0c] ;  /* 0x0002c300ff039b82 */ /* 0x002e620000000800 */
[----:B------:R-:W-:Y:S01]  /*4510*/  IMAD.U32 R20, RZ, RZ, UR9 ;  /* 0x00000009ff147e24 */ /* 0x000fe2000f8e00ff */
[----:B------:R-:W-:Y:S01]  /*4520*/  UPRMT UR8, UR37, 0x654, UR17 ;  /* 0x0000065425087896 */ /* 0x000fe20008000011 */
[----:B------:R-:W-:Y:S03]  /*4530*/  @!P4 R2UR UR15, R21 ;  /* 0x00000000150fc2ca */ /* 0x000fe600000e0000 */
[----:B------:R-:W-:Y:S01]  /*4540*/  @!P4 R2UR UR14, R20 ;  /* 0x00000000140ec2ca */ /* 0x000fe200000e0000 */
[----:B------:R-:W-:Y:S11]  /*4550*/  @!P4 IMAD.MOV.U32 R20, RZ, RZ, 0x1000 ;  /* 0x00001000ff14c424 */ /* 0x000ff600078e00ff */
[----:B------:R-:W-:Y:S01]  /*4560*/  @!UPT UIADD3 URZ, UPT, UPT, URZ, URZ, URZ ;  /* 0x000000fffffff290 */ /* 0x000fe2000fffe0ff */
[----:B------:R1:W-:Y:S01]  /*4570*/  @!UP1 UTMALDG.3D [UR16], [UR14], desc[UR10] ;  /* 0x00000a100e0095b4 */ /* 0x0003e20008011000 */
[----:B------:R1:W-:Y:S02]  /*4580*/  @!P4 SYNCS.ARRIVE.TRANS64.RED.A0TR RZ, [UR7+0x50], R20 ;  /* 0x00005014ffffc9a7 */ /* 0x0003e40008300407 */
[----:B-1----:R-:W-:Y:S01]  /*4590*/  @!P1 ISETP.NE.AND P2, PT, R3, 0x1, PT ;  /* 0x000000010300980c */ /* 0x002fe20003f45270 */
[C---:B--2---:R-:W-:Y:S01]  /*45a0*/  @!P1 IMAD.HI.U32 R14, R13.reuse, R14, RZ ;  /* 0x0000000e0d0e9227 */ /* 0x044fe200078e00ff */
[----:B---3--:R-:W-:Y:S03]  /*45b0*/  @!P1 ISETP.NE.AND P0, PT, R10, 0x1, PT ;  /* 0x000000010a00980c */ /* 0x008fe60003f05270 */
[C---:B------:R-:W-:Y:S01]  /*45c0*/  @!P1 IMAD.HI.U32 R11, R8.reuse, R11, RZ ;  /* 0x0000000b080b9227 */ /* 0x040fe200078e00ff */
[----:B------:R-:W-:Y:S04]  /*45d0*/  @!P1 SHF.R.U32.HI R14, RZ, R15, R14 ;  /* 0x0000000fff0e9219 */ /* 0x000fe8000001160e */
[----:B-----5:R-:W-:Y:S01]  /*45e0*/  @!P1 SHF.R.U32.HI R9, RZ, R0, R11 ;  /* 0x00000000ff099219 */ /* 0x020fe2000001160b */
[----:B------:R-:W-:Y:S01]  /*45f0*/  SYNCS.ARRIVE.TRANS64.RED.A1T0 RZ, [UR8], RZ ;  /* 0x000000ffffff79a7 */ /* 0x000fe20008100408 */
[----:B------:R-:W-:Y:S02]  /*4600*/  @!P1 SEL R14, R13, R14, !P2 ;  /* 0x0000000e0d0e9207 */ /* 0x000fe40005000000 */
[----:B------:R-:W-:Y:S01]  /*4610*/  @!P1 SEL R9, R8, R9, !P0 ;  /* 0x0000000908099207 */ /* 0x000fe20004000000 */
[----:B------:R-:W1:Y:S04]  /*4620*/  SYNCS.PHASECHK.TRANS64.TRYWAIT P5, [UR7+0x78], R12 ;  /* 0x0000780cff0075a7 */ /* 0x000e6800080a1107 */
[----:B------:R-:W-:Y:S02]  /*4630*/  @!P1 IMAD.IADD R0, R9, 0x1, -R14 ;  /* 0x0000000109009824 */ /* 0x000fe400078e0a0e */
[----:B------:R-:W-:Y:S02]  /*4640*/  @!P1 IMAD.IADD R9, R14, 0x1, -R9 ;  /* 0x000000010e099824 */ /* 0x000fe400078e0a09 */
[----:B------:R-:W-:Y:S02]  /*4650*/  @!P1 IMAD R13, R0, R3, R13 ;  /* 0x00000003000d9224 */ /* 0x000fe400078e020d */
[----:B------:R-:W-:Y:S01]  /*4660*/  @!P1 IMAD R8, R9, R10, R8 ;  /* 0x0000000a09089224 */ /* 0x000fe200078e0208 */
[----:B-1----:R-:W-:Y:S06]  /*4670*/  @!P5 BRA `(.L_x_77) ;  /* 0x000000500054d947 */ /* 0x002fec0003800000 */
.L_x_161:
[----:B-1----:R-:W-:Y:S01]  /*4680*/  @!P4 IADD3 R3, P0, PT, R32, 0x580, RZ ;  /* 0x000005802003c810 */ /* 0x002fe20007f1e0ff */
[----:B------:R-:W-:Y:S01]  /*4690*/  VOTEU.ALL UP1, P4 ;  /* 0x0000000000ff7886 */ /* 0x000fe20002020000 */
[----:B------:R-:W-:Y:S01]  /*46a0*/  UMOV UR18, 0x0 ;  /* 0x0000000000127882 */ /* 0x000fe20000000000 */
[----:B------:R-:W-:Y:S01]  /*46b0*/  UMOV UR19, 0x10000000 ;  /* 0x1000000000137882 */ /* 0x000fe20000000000 */
[----:B------:R-:W-:Y:S01]  /*46c0*/  @!P4 R2UR UR9, R3 ;  /* 0x000000000309c2ca */ /* 0x000fe200000e0000 */
[----:B------:R-:W-:Y:S01]  /*46d0*/  @!P4 IMAD.X R0, RZ, RZ, R33, P0 ;  /* 0x000000ffff00c224 */ /* 0x000fe200000e0621 */
[----:B------:R-:W-:Y:S01]  /*46e0*/  @!UP1 UIADD3 UR10, UPT, UPT, UR34, 0xc0, URZ ;  /* 0x000000c0220a9890 */ /* 0x000fe2000fffe0ff */
[----:B------:R-:W-:Y:S01]  /*46f0*/  ISETP.NE.AND P0, PT, R30, 0x2, PT ;  /* 0x000000021e00780c */ /* 0x000fe20003f05270 */
[----:B------:R-:W-:Y:S01]  /*4700*/  UMOV UR11, UR35 ;  /* 0x00000023000b7c82 */ /* 0x000fe20008000000 */
[----:B------:R-:W-:Y:S01]  /*4710*/  UMOV UR12, UR36 ;  /* 0x00000024000c7c82 */ /* 0x000fe20008000000 */
[----:B------:R-:W-:Y:S01]  /*4720*/  @!P4 R2UR UR8, R0 ;  /* 0x000000000008c2ca */ /* 0x000fe200000e0000 */
[----:B------:R-:W-:Y:S01]  /*4730*/  IMAD.IADD R20, R8, 0x1, R83 ;  /* 0x0000000108147824 */ /* 0x000fe200078e0253 */
[----:B------:R-:W-:Y:S01]  /*4740*/  @P3 R2UR UR36, R28 ;  /* 0x000000001c2432ca */ /* 0x000fe200000e0000 */
[----:B------:R-:W-:Y:S01]  /*4750*/  IMAD.IADD R21, R13, 0x1, R90 ;  /* 0x000000010d157824 */ /* 0x000fe200078e025a */
[----:B------:R-:W-:Y:S02]  /*4760*/  SEL R0, RZ, 0x1, P0 ;  /* 0x00000001ff007807 */ /* 0x000fe40000000000 */
[----:B------:R-:W-:Y:S01]  /*4770*/  LOP3.LUT R31, R31, 0x1, RZ, 0x3c, !PT ;  /* 0x000000011f1f7812 */ /* 0x000fe200078e3cff */
[----:B------:R-:W-:Y:S01]  /*4780*/  IMAD.U32 R10, RZ, RZ, UR9 ;  /* 0x00000009ff0a7e24 */ /* 0x000fe2000f8e00ff */
[----:B------:R-:W-:Y:S01]  /*4790*/  @!UP1 UIADD3 UR9, UPT, UPT, UR7, 0x58, URZ ;  /* 0x0000005807099890 */ /* 0x000fe2000fffe0ff */
[----:B------:R-:W-:Y:S02]  /*47a0*/  LOP3.LUT R29, R29, R0, RZ, 0x3c, !PT ;  /* 0x000000001d1d7212 */ /* 0x000fe400078e3cff */
[----:B------:R-:W-:Y:S02]  /*47b0*/  SEL R30, R30, RZ, P0 ;  /* 0x000000ff1e1e7207 */ /* 0x000fe40000000000 */
[----:B------:R-:W-:Y:S01]  /*47c0*/  IMAD.U32 R11, RZ, RZ, UR8 ;  /* 0x00000008ff0b7e24 */ /* 0x000fe2000f8e00ff */
[----:B------:R-:W-:Y:S01]  /*47d0*/  @!P4 R2UR UR14, R10 ;  /* 0x000000000a0ec2ca */ /* 0x000fe200000e0000 */
[----:B------:R-:W-:Y:S01]  /*47e0*/  @!UP1 UIADD3 UR8, UPT, UPT, UR7, 0x3200, URZ ;  /* 0x0000320007089890 */ /* 0x000fe2000fffe0ff */
[----:B------:R-:W-:Y:S02]  /*47f0*/  VOTEU.ALL UP1, P4 ;  /* 0x0000000000ff7886 */ /* 0x000fe40002020000 */
[----:B------:R-:W-:Y:S11]  /*4800*/  @!P4 R2UR UR15, R11 ;  /* 0x000000000b0fc2ca */ /* 0x000ff600000e0000 */
[----:B------:R-:W-:Y:S02]  /*4810*/  @!UPT UIADD3 URZ, UPT, UPT, URZ, URZ, URZ ;  /* 0x000000fffffff290 */ /* 0x000fe4000fffe0ff */
[----:B------:R2:W-:Y:S01]  /*4820*/  @!UP1 UTMALDG.3D [UR8], [UR14], desc[UR18] ;  /* 0x000012080e0095b4 */ /* 0x0005e20008011000 */
[----:B------:R2:W-:Y:S01]  /*4830*/  @!P4 SYNCS.ARRIVE.TRANS64.RED.A0TR RZ, [UR7+0x58], R23 ;  /* 0x00005817ffffc9a7 */ /* 0x0005e20008300407 */
[----:B------:R-:W-:Y:S01]  /*4840*/  UPLOP3.LUT UP1, UPT, UPT, UPT, UPT, 0x80, 0x8 ;  /* 0x000000000008789c */ /* 0x000fe20003f2f070 */
[----:B------:R-:W-:Y:S01]  /*4850*/  SYNCS.ARRIVE.TRANS64.RED.A1T0 RZ, [UR13], RZ ;  /* 0x000000ffffff79a7 */ /* 0x000fe2000810040d */
[----:B------:R-:W-:Y:S09]  /*4860*/  @P3 BRA `(.L_x_78) ;  /* 0xfffffff000943947 */ /* 0x000ff2000383ffff */
[----:B------:R-:W-:-:S04]  /*4870*/  SHF.L.U32 R3, R31, 0x1f, RZ ;  /* 0x0000001f1f037819 */ /* 0x000fc800000006ff */
[----:B------:R-:W1:Y:S02]  /*4880*/  SYNCS.PHASECHK.TRANS64.TRYWAIT P0, [UR7+0x60], R3 ;  /* 0x00006003ff0075a7 */ /* 0x000e640008001107 */
[----:B-1----:R-:W-:Y:S05]  /*4890*/  @!P0 BRA `(.L_x_79) ;  /* 0x0000004c00e48947 */ /* 0x002fea0003800000 */
.L_x_163:
[----:B------:R-:W3:Y:S02]  /*48a0*/  SYNCS.PHASECHK.TRANS64.TRYWAIT P0, [UR7+0x68], R3 ;  /* 0x00006803ff0075a7 */ /* 0x000ee40008001107 */
[----:B---3--:R-:W-:Y:S05]  /*48b0*/  @!P0 BRA `(.L_x_80) ;  /* 0x0000004c00f48947 */ /* 0x008fea0003800000 */
.L_x_165:
[----:B------:R-:W3:Y:S02]  /*48c0*/  SYNCS.PHASECHK.TRANS64.TRYWAIT P0, [UR7+0x70], R3 ;  /* 0x00007003ff0075a7 */ /* 0x000ee40008001107 */
[----:B---3--:R-:W-:Y:S05]  /*48d0*/  @!P0 BRA `(.L_x_81) ;  /* 0x0000005000048947 */ /* 0x008fea0003800000 */
.L_x_167:
[----:B-1----:R-:W-:-:S07]  /*48e0*/  MOV R0, UR7 ;  /* 0x0000000700007c02 */ /* 0x002fce0008000f00 */
.L_x_82:
[----:B-1----:R-:W-:-:S04]  /*48f0*/  SHF.L.U32 R3, R31, 0x1f, RZ ;  /* 0x0000001f1f037819 */ /* 0x002fc800000006ff */
[----:B------:R1:W3:Y:S03]  /*4900*/  SYNCS.PHASECHK.TRANS64.TRYWAIT P0, [R0+URZ+0x78], R3 ;  /* 0x00007803000075a7 */ /* 0x0002e600080011ff */
[----:B---3--:R-:W-:Y:S05]  /*4910*/  @!P0 NANOSLEEP.SYNCS 0x989680 ;  /* 0x009896800000895d */ /* 0x008fea0003900000 */
[----:B------:R-:W3:Y:S02]  /*4920*/  @!P0 SYNCS.PHASECHK.TRANS64 P0, [R0+URZ+0x78], R3 ;  /* 0x00007803000085a7 */ /* 0x000ee400080010ff */
[----:B--23--:R-:W-:Y:S05]  /*4930*/  @P0 EXIT ;  /* 0x000000000000094d */ /* 0x00cfea0003800000 */
[----:B------:R-:W-:Y:S05]  /*4940*/  BRA `(.L_x_82) ;  /* 0xfffffffc00e87947 */ /* 0x000fea000383ffff */
.L_x_67:
[----:B------:R-:W-:-:S06]  /*4950*/  UISETP.GE.AND UP1, UPT, UR8, 0x4, UPT ;  /* 0x000000040800788c */ /* 0x000fcc000bf26270 */
[----:B------:R-:W-:-:S13]  /*4960*/  PLOP3.LUT P0, PT, PT, PT, UP1, 0x80, 0x8 ;  /* 0x000000000008781c */ /* 0x000fda0003f0f018 */
[----:B------:R-:W-:Y:S05]  /*4970*/  @!P0 EXIT ;  /* 0x000000000000894d */ /* 0x000fea0003800000 */
[----:B------:R-:W-:Y:S01]  /*4980*/  BAR.SYNC.DEFER_BLOCKING 0x6, 0xa0 ;  /* 0x0182800000007b1d */ /* 0x000fe20000010000 */
[C---:B------:R-:W-:Y:S01]  /*4990*/  IMAD.SHL.U32 R2, R103.reuse, 0x40, RZ ;  /* 0x0000004067027824 */ /* 0x040fe200078e00ff */
[C---:B------:R-:W-:Y:S01]  /*49a0*/  LOP3.LUT R105, R103.reuse, 0x60, RZ, 0xc0, !PT ;  /* 0x0000006067697812 */ /* 0x040fe200078ec0ff */
[C---:B------:R-:W-:Y:S02]  /*49b0*/  IMAD.SHL.U32 R95, R103.reuse, 0x20, RZ ;  /* 0x00000020675f7824 */ /* 0x040fe400078e00ff */
[----:B------:R-:W-:Y:S02]  /*49c0*/  HFMA2 R44, -RZ, RZ, 0, 0 ;  /* 0x00000000ff2c7431 */ /* 0x000fe400000001ff */
[C---:B------:R-:W-:Y:S01]  /*49d0*/  IMAD.SHL.U32 R0, R103.reuse, 0x8, RZ ;  /* 0x0000000867007824 */ /* 0x040fe200078e00ff */
[----:B------:R-:W-:Y:S01]  /*49e0*/  UMOV UR49, 0x400 ;  /* 0x0000040000317882 */ /* 0x000fe20000000000 */
[----:B------:R-:W1:Y:S01]  /*49f0*/  LDC R93, c[0x0][0x370] ;  /* 0x0000dc00ff5d7b82 */ /* 0x000e620000000800 */
[----:B------:R-:W-:Y:S01]  /*4a00*/  ULEA UR49, UR37, UR49, 0x18 ;  /* 0x0000003125317291 */ /* 0x000fe2000f8ec0ff */
[----:B------:R-:W-:Y:S01]  /*4a10*/  LOP3.LUT R5, R2, 0x180, RZ, 0xc0, !PT ;  /* 0x0000018002057812 */ /* 0x000fe200078ec0ff */
[----:B------:R-:W-:Y:S01]  /*4a20*/  IMAD.U32 R46, R103, 0x10000, RZ ;  /* 0x00010000672e7824 */ /* 0x000fe200078e00ff */
[----:B------:R-:W-:Y:S01]  /*4a30*/  LOP3.LUT R95, R95, 0xc00, RZ, 0xc0, !PT ;  /* 0x00000c005f5f7812 */ /* 0x000fe200078ec0ff */
[----:B------:R-:W-:Y:S01]  /*4a40*/  UIADD3 UR4, UPT, UPT, UR49, 0x4200, URZ ;  /* 0x0000420031047890 */ /* 0x000fe2000fffe0ff */
[----:B------:R-:W-:Y:S01]  /*4a50*/  LOP3.LUT R0, R5, 0x30, R0, 0xf8, !PT ;  /* 0x0000003005007812 */ /* 0x000fe200078ef800 */
[----:B------:R-:W-:Y:S01]  /*4a60*/  IMAD.SHL.U32 R5, R103, 0x2, RZ ;  /* 0x0000000267057824 */ /* 0x000fe200078e00ff */
[----:B------:R-:W2:Y:S01]  /*4a70*/  LDC R42, c[0x0][0xb0c] ;  /* 0x0002c300ff2a7b82 */ /* 0x000ea20000000800 */
[----:B------:R-:W-:Y:S01]  /*4a80*/  LOP3.LUT R95, R95, 0x40, R2, 0xf8, !PT ;  /* 0x000000405f5f7812 */ /* 0x000fe200078ef802 */
[----:B------:R-:W-:Y:S01]  /*4a90*/  IMAD.MOV.U32 R102, RZ, RZ, RZ ;  /* 0x000000ffff667224 */ /* 0x000fe200078e00ff */
[----:B------:R-:W-:Y:S01]  /*4aa0*/  LOP3.LUT R46, R46, 0x600000, RZ, 0xc0, !PT ;  /* 0x006000002e2e7812 */ /* 0x000fe200078ec0ff */
[----:B------:R-:W-:Y:S01]  /*4ab0*/  IMAD.MOV.U32 R107, RZ, RZ, RZ ;  /* 0x000000ffff6b7224 */ /* 0x000fe200078e00ff */
[----:B------:R-:W-:-:S02]  /*4ac0*/  LOP3.LUT R0, R0, 0x20, R5, 0x78, !PT ;  /* 0x0000002000007812 */ /* 0x000fc400078e7805 */
[----:B------:R-:W-:Y:S02]  /*4ad0*/  CS2R R100, SRZ ;  /* 0x0000000000647805 */ /* 0x000fe4000001ff00 */
[----:B------:R-:W-:Y:S01]  /*4ae0*/  LOP3.LUT R95, R95, 0x200, R2, 0xf8, !PT ;  /* 0x000002005f5f7812 */ /* 0x000fe200078ef802 */
[----:B------:R-:W4:Y:S01]  /*4af0*/  LDC R92, c[0x0][0xb20] ;  /* 0x0002c800ff5c7b82 */ /* 0x000f220000000800 */
[----:B------:R-:W3:Y:S01]  /*4b00*/  LDS R3, [UR49+0x140] ;  /* 0x00014031ff037984 */ /* 0x000ee20008000800 */
[----:B------:R-:W-:Y:S01]  /*4b10*/  LOP3.LUT R103, R103, 0x2, RZ, 0xc0, !PT ;  /* 0x0000000267677812 */ /* 0x000fe200078ec0ff */
[----:B------:R-:W-:Y:S01]  /*4b20*/  IMAD.MOV.U32 R99, RZ, RZ, RZ ;  /* 0x000000ffff637224 */ /* 0x000fe200078e00ff */
[----:B------:R-:W-:Y:S01]  /*4b30*/  LOP3.LUT R95, R95, R0, RZ, 0xfc, !PT ;  /* 0x000000005f5f7212 */ /* 0x000fe200078efcff */
[----:B------:R-:W-:Y:S01]  /*4b40*/  IMAD.U32 R104, RZ, RZ, UR4 ;  /* 0x00000004ff687e24 */ /* 0x000fe2000f8e00ff */
[----:B------:R-:W-:Y:S01]  /*4b50*/  IADD3 R97, PT, PT, -R103, RZ, RZ ;  /* 0x000000ff67617210 */ /* 0x000fe20007ffe1ff */
[----:B------:R-:W1:Y:S01]  /*4b60*/  LDCU.64 UR52, c[0x0][0x348] ;  /* 0x00006900ff3477ac */ /* 0x000e620008000a00 */
[----:B------:R-:W1:Y:S01]  /*4b70*/  LDC R41, c[0x0][0xb30] ;  /* 0x0002cc00ff297b82 */ /* 0x000e620000000800 */
[----:B------:R-:W1:Y:S01]  /*4b80*/  LDCU.64 UR38, c[0x0][0x888] ;  /* 0x00011100ff2677ac */ /* 0x000e620008000a00 */
[----:B------:R-:W1:Y:S06]  /*4b90*/  LDCU.64 UR44, c[0x0][0x890] ;  /* 0x00011200ff2c77ac */ /* 0x000e6c0008000a00 */
[----:B------:R-:W1:Y:S01]  /*4ba0*/  LDC.64 R88, c[0x0][0xb10] ;  /* 0x0002c400ff587b82 */ /* 0x000e620000000a00 */
[----:B------:R-:W-:-:S07]  /*4bb0*/  UIADD3 UR48, UPT, UPT, UR49, 0x200, URZ ;  /* 0x0000020031307890 */ /* 0x000fce000fffe0ff */
[----:B------:R-:W1:Y:S08]  /*4bc0*/  LDC.64 R38, c[0x0][0xb18] ;  /* 0x0002c600ff267b82 */ /* 0x000e700000000a00 */
[----:B------:R-:W1:Y:S08]  /*4bd0*/  LDC.64 R36, c[0x0][0xb28] ;  /* 0x0002ca00ff247b82 */ /* 0x000e700000000a00 */
[----:B------:R-:W1:Y:S01]  /*4be0*/  LDC.64 R86, c[0x0][0x8b0] ;  /* 0x00022c00ff567b82 */ /* 0x000e620000000a00 */
[----:B---3--:R-:W-:-:S07]  /*4bf0*/  IMAD.IADD R46, R3, 0x1, R46 ;  /* 0x00000001032e7824 */ /* 0x008fce00078e022e */
[----:B------:R-:W3:Y:S08]  /*4c00*/  LDC.64 R84, c[0x0][0x8a8] ;  /* 0x00022a00ff547b82 */ /* 0x000ef00000000a00 */
[----:B--2-4-:R-:W1:Y:S02]  /*4c10*/  LDC R94, c[0x0][0x374] ;  /* 0x0000dd00ff5e7b82 */ /* 0x014e640000000800 */
.L_x_124:
[----:B------:R-:W-:Y:S02]  /*4c20*/  LEA R0, R107, UR49, 0x3 ;  /* 0x000000316b007c11 */ /* 0x000fe4000f8e18ff */
[----:B------:R-:W-:Y:S02]  /*4c30*/  SHF.L.U32 R3, R101, 0x1f, RZ ;  /* 0x0000001f65037819 */ /* 0x000fe400000006ff */
[----:B------:R-:W-:Y:S02]  /*4c40*/  LEA R16, R107, UR49, 0x4 ;  /* 0x000000316b107c11 */ /* 0x000fe4000f8e20ff */
[----:B------:R-:W2:Y:S02]  /*4c50*/  SYNCS.PHASECHK.TRANS64.TRYWAIT P0, [R0+URZ+0x90], R3 ;  /* 0x00009003000075a7 */ /* 0x000ea400080011ff */
[----:B-12---:R-:W-:Y:S05]  /*4c60*/  @!P0 BRA `(.L_x_83) ;  /* 0x0000004c00388947 */ /* 0x006fea0003800000 */
.L_x_168:
[----:B------:R-:W4:Y:S01]  /*4c70*/  LDC.64 R12, c[0x0][0xb10] ;  /* 0x0002c400ff0c7b82 */ /* 0x000f220000000a00 */
[----:B------:R-:W3:Y:S01]  /*4c80*/  LDS.128 R16, [R16+0x120] ;  /* 0x0001200010107984 */ /* 0x000ee20000000c00 */
[----:B-1----:R-:W-:Y:S01]  /*4c90*/  ISETP.NE.AND P1, PT, R41, 0x1, PT ;  /* 0x000000012900780c */ /* 0x002fe20003f25270 */
[----:B--2---:R-:W-:Y:S01]  /*4ca0*/  VIADD R0, R0, 0xa0 ;  /* 0x000000a000007836 */ /* 0x004fe20000000000 */
[----:B------:R-:W-:Y:S04]  /*4cb0*/  ISETP.GE.AND P0, PT, R40, 0x1, PT ;  /* 0x000000012800780c */ /* 0x000fe80003f06270 */
[----:B------:R-:W1:Y:S01]  /*4cc0*/  LDC.64 R10, c[0x0][0xb18] ;  /* 0x0002c600ff0a7b82 */ /* 0x000e620000000a00 */
[----:B------:R-:W-:Y:S01]  /*4cd0*/  PRMT R0, RZ, 0x654, R0 ;  /* 0x00000654ff007816 */ /* 0x000fe20000000000 */
[----:B------:R-:W-:Y:S01]  /*4ce0*/  @!PT LDS RZ, [RZ] ;  /* 0x00000000fffff984 */ /* 0x000fe20000000800 */
[----:B------:R-:W-:Y:S01]  /*4cf0*/  @!PT LDS RZ, [RZ] ;  /* 0x00000000fffff984 */ /* 0x000fe20000000800 */
[----:B------:R-:W-:Y:S01]  /*4d00*/  @!PT LDS RZ, [RZ] ;  /* 0x00000000fffff984 */ /* 0x000fe20000000800 */
[----:B------:R-:W-:Y:S01]  /*4d10*/  @!PT LDS RZ, [RZ] ;  /* 0x00000000fffff984 */ /* 0x000fe20000000800 */
[----:B------:R2:W-:Y:S06]  /*4d20*/  MEMBAR.ALL.CTA ;  /* 0x0000000000007992 */ /* 0x0005ec0000008000 */
[----:B--2---:R-:W2:Y:S01]  /*4d30*/  FENCE.VIEW.ASYNC.S ;  /* 0x00000000000073c6 */ /* 0x004ea20000000000 */
[----:B------:R-:W1:Y:S08]  /*4d40*/  @!P1 LDC R14, c[0x0][0xb20] ;  /* 0x0002c800ff0e9b82 */ /* 0x000e700000000800 */
[----:B------:R-:W1:Y:S01]  /*4d50*/  @!P1 LDC R9, c[0x0][0xb0c] ;  /* 0x0002c300ff099b82 */ /* 0x000e620000000800 */
[----:B--2---:R2:W-:Y:S01]  /*4d60*/  SYNCS.ARRIVE.TRANS64.RED.A1T0 RZ, [R0+URZ], RZ ;  /* 0x000000ff00ff79a7 */ /* 0x0045e200081004ff */
[----:B---3--:R-:W-:Y:S04]  /*4d70*/  LOP3.LUT P4, RZ, R18, 0x1, RZ, 0xc0, !PT ;  /* 0x0000000112ff7812 */ /* 0x008fe8000788c0ff */
[----:B------:R-:W-:Y:S09]  /*4d80*/  P2R R106, PR, RZ, 0x10 ;  /* 0x00000010ff6a7803 */ /* 0x000ff20000000000 */
[----:B------:R-:W-:Y:S02]  /*4d90*/  @P4 MOV R45, R16 ;  /* 0x00000010002d4202 */ /* 0x000fe40000000f00 */
[----:B------:R-:W-:Y:S01]  /*4da0*/  @P4 LOP3.LUT R43, R17, 0xffff, RZ, 0xc0, !PT ;  /* 0x0000ffff112b4812 */ /* 0x000fe200078ec0ff */
[----:B--2-4-:R-:W-:Y:S06]  /*4db0*/  @!P0 BRA `(.L_x_84) ;  /* 0x0000000000a48947 */ /* 0x014fec0003800000 */
[----:B------:R-:W-:Y:S01]  /*4dc0*/  IMAD.HI.U32 R23, R94, R39, RZ ;  /* 0x000000275e177227 */ /* 0x000fe200078e00ff */
[----:B------:R-:W-:Y:S02]  /*4dd0*/  ISETP.NE.AND P0, PT, R38, 0x1, PT ;  /* 0x000000012600780c */ /* 0x000fe40003f05270 */
[----:B------:R-:W-:Y:S01]  /*4de0*/  ISETP.NE.AND P2, PT, R40, 0x1, PT ;  /* 0x000000012800780c */ /* 0x000fe20003f45270 */
[----:B------:R-:W-:Y:S01]  /*4df0*/  IMAD.HI.U32 R22, R93, R88, RZ ;  /* 0x000000585d167227 */ /* 0x000fe200078e00ff */
[----:B------:R-:W-:Y:S02]  /*4e00*/  SHF.R.U32.HI R23, RZ, R92, R23 ;  /* 0x0000005cff177219 */ /* 0x000fe40000011617 */
[----:B------:R-:W-:Y:S01]  /*4e10*/  ISETP.NE.AND P3, PT, R42, 0x1, PT ;  /* 0x000000012a00780c */ /* 0x000fe20003f65270 */
[----:B------:R-:W-:Y:S01]  /*4e20*/  IMAD.HI.U32 R26, R45, R88, RZ ;  /* 0x000000582d1a7227 */ /* 0x000fe200078e00ff */
[----:B------:R-:W-:Y:S02]  /*4e30*/  SHF.R.U32.HI R22, RZ, R89, R22 ;  /* 0x00000059ff167219 */ /* 0x000fe40000011616 */
[----:B------:R-:W-:Y:S01]  /*4e40*/  SEL R3, R94, R23, !P0 ;  /* 0x000000175e037207 */ /* 0x000fe20004000000 */
[----:B------:R-:W-:Y:S01]  /*4e50*/  IMAD.HI.U32 R23, R43, R39, RZ ;  /* 0x000000272b177227 */ /* 0x000fe200078e00ff */
[----:B------:R-:W-:Y:S02]  /*4e60*/  SEL R7, R93, R22, !P3 ;  /* 0x000000165d077207 */ /* 0x000fe40005800000 */
[----:B------:R-:W-:Y:S01]  /*4e70*/  SHF.R.U32.HI R26, RZ, R89, R26 ;  /* 0x00000059ff1a7219 */ /* 0x000fe2000001161a */
[-C--:B------:R-:W-:Y:S04]  /*4e80*/  IMAD.HI.U32 R22, R3, R36.reuse, RZ ;  /* 0x0000002403167227 */ /* 0x080fe800078e00ff */
[----:B------:R-:W-:Y:S01]  /*4e90*/  IMAD.HI.U32 R24, R7, R36, RZ ;  /* 0x0000002407187227 */ /* 0x000fe200078e00ff */
[-C--:B------:R-:W-:Y:S02]  /*4ea0*/  @P2 SHF.R.U32.HI R3, RZ, R37.reuse, R22 ;  /* 0x00000025ff032219 */ /* 0x080fe40000011616 */
[----:B------:R-:W-:Y:S02]  /*4eb0*/  SHF.R.U32.HI R22, RZ, R92, R23 ;  /* 0x0000005cff167219 */ /* 0x000fe40000011617 */
[----:B------:R-:W-:Y:S01]  /*4ec0*/  @P2 SHF.R.U32.HI R7, RZ, R37, R24 ;  /* 0x00000025ff072219 */ /* 0x000fe20000011618 */
[C---:B------:R-:W-:Y:S01]  /*4ed0*/  IMAD R2, R40.reuse, R3, RZ ;  /* 0x0000000328027224 */ /* 0x040fe200078e02ff */
[----:B------:R-:W-:Y:S02]  /*4ee0*/  SEL R5, R43, R22, !P0 ;  /* 0x000000162b057207 */ /* 0x000fe40004000000 */
[----:B------:R-:W-:Y:S01]  /*4ef0*/  SEL R3, R45, R26, !P3 ;  /* 0x0000001a2d037207 */ /* 0x000fe20005800000 */
[----:B------:R-:W-:Y:S01]  /*4f00*/  IMAD R4, R40, R7, RZ ;  /* 0x0000000728047224 */ /* 0x000fe200078e02ff */
[C---:B------:R-:W-:Y:S01]  /*4f10*/  ISETP.GE.AND P0, PT, R5.reuse, R2, PT ;  /* 0x000000020500720c */ /* 0x040fe20003f06270 */
[----:B------:R-:W-:Y:S03]  /*4f20*/  IMAD.HI.U32 R6, R5, R36, RZ ;  /* 0x0000002405067227 */ /* 0x000fe600078e00ff */
[----:B------:R-:W-:Y:S01]  /*4f30*/  ISETP.GE.OR P0, PT, R3, R4, P0 ;  /* 0x000000040300720c */ /* 0x000fe20000706670 */
[----:B------:R-:W-:Y:S01]  /*4f40*/  IMAD.MOV R4, RZ, RZ, -R3 ;  /* 0x000000ffff047224 */ /* 0x000fe200078e0a03 */
[-C--:B------:R-:W-:Y:S03]  /*4f50*/  SHF.R.U32.HI R6, RZ, R37.reuse, R6 ;  /* 0x00000025ff067219 */ /* 0x080fe60000011606 */
[----:B------:R-:W-:Y:S01]  /*4f60*/  IMAD R45, R42, R4, R45 ;  /* 0x000000042a2d7224 */ /* 0x000fe200078e022d */
[----:B------:R-:W-:Y:S05]  /*4f70*/  SEL R15, R5, R6, !P2 ;  /* 0x00000006050f7207 */ /* 0x000fea0005000000 */
[----:B------:R-:W-:Y:S02]  /*4f80*/  IMAD.MOV R6, RZ, RZ, -R15 ;  /* 0x000000ffff067224 */ /* 0x000fe400078e0a0f */
[C---:B------:R-:W-:Y:S04]  /*4f90*/  @!P0 IMAD.HI.U32 R2, R3.reuse, R36, RZ ;  /* 0x0000002403028227 */ /* 0x040fe800078e00ff */
[----:B------:R-:W-:Y:S01]  /*4fa0*/  IMAD R6, R40, R6, R5 ;  /* 0x0000000628067224 */ /* 0x000fe200078e0205 */
[----:B------:R-:W-:Y:S04]  /*4fb0*/  @!P0 SHF.R.U32.HI R2, RZ, R37, R2 ;  /* 0x00000025ff028219 */ /* 0x000fe80000011602 */
[----:B------:R-:W-:Y:S02]  /*4fc0*/  @!P0 SEL R0, R3, R2, !P2 ;  /* 0x0000000203008207 */ /* 0x000fe40005000000 */
[----:B------:R-:W-:Y:S02]  /*4fd0*/  IADD3 R2, PT, PT, -R5, RZ, RZ ;  /* 0x000000ff05027210 */ /* 0x000fe40007ffe1ff */
[----:B------:R-:W-:Y:S01]  /*4fe0*/  @!P0 IADD3 R8, PT, PT, R15, -R0, RZ ;  /* 0x800000000f088210 */ /* 0x000fe20007ffe0ff */
[----:B------:R-:W-:Y:S02]  /*4ff0*/  @!P0 IMAD R0, R7, R6, R0 ;  /* 0x0000000607008224 */ /* 0x000fe400078e0200 */
[----:B------:R-:W-:Y:S02]  /*5000*/  IMAD R43, R38, R2, R43 ;  /* 0x00000002262b7224 */ /* 0x000fe400078e022b */
[----:B------:R-:W-:Y:S02]  /*5010*/  @!P0 IMAD R5, R8, R40, R3 ;  /* 0x0000002808058224 */ /* 0x000fe400078e0203 */
[----:B------:R-:W-:Y:S04]  /*5020*/  @!P0 IMAD.MOV.U32 R3, RZ, RZ, R0 ;  /* 0x000000ffff038224 */ /* 0x000fe800078e0000 */
[----:B------:R-:W-:Y:S02]  /*5030*/  IMAD R45, R3, R42, R45 ;  /* 0x0000002a032d7224 */ /* 0x000fe400078e022d */
[----:B------:R-:W-:Y:S07]  /*5040*/  IMAD R43, R5, R38, R43 ;  /* 0x00000026052b7224 */ /* 0x000fee00078e022b */
.L_x_84:
[----:B-1----:R-:W-:Y:S01]  /*5050*/  @!P1 ISETP.NE.AND P0, PT, R10, 0x1, PT ;  /* 0x000000010a00980c */ /* 0x002fe20003f05270 */
[----:B------:R-:W-:Y:S01]  /*5060*/  @!P1 IMAD.HI.U32 R0, R45, R12, RZ ;  /* 0x0000000c2d009227 */ /* 0x000fe200078e00ff */
[----:B------:R-:W-:Y:S01]  /*5070*/  @!P1 ISETP.NE.AND P2, PT, R9, 0x1, PT ;  /* 0x000000010900980c */ /* 0x000fe20003f45270 */
[----:B------:R-:W-:Y:S01]  /*5080*/  ULOP3.LUT UP0, URZ, UR48, 0x1b0, URZ, 0xc0, !UPT ;  /* 0x000001b030ff7892 */ /* 0x000fe2000f80c0ff */
[----:B------:R-:W-:Y:S01]  /*5090*/  R2UR UR42, R21 ;  /* 0x00000000152a72ca */ /* 0x000fe200000e0000 */
[----:B------:R-:W-:Y:S01]  /*50a0*/  @!P1 IMAD.HI.U32 R3, R43, R11, RZ ;  /* 0x0000000b2b039227 */ /* 0x000fe200078e00ff */
[----:B------:R-:W-:Y:S02]  /*50b0*/  @!P1 SHF.R.U32.HI R0, RZ, R13, R0 ;  /* 0x0000000dff009219 */ /* 0x000fe40000011600 */
[----:B------:R-:W-:Y:S01]  /*50c0*/  R2UR UR41, R20 ;  /* 0x00000000142972ca */ /* 0x000fe200000e0000 */
[----:B------:R-:W-:Y:S01]  /*50d0*/  VIADD R107, R107, 0x1 ;  /* 0x000000016b6b7836 */ /* 0x000fe20000000000 */
[----:B------:R-:W-:Y:S02]  /*50e0*/  @!P1 SHF.R.U32.HI R2, RZ, R14, R3 ;  /* 0x0000000eff029219 */ /* 0x000fe40000011603 */
[----:B------:R-:W-:Y:S02]  /*50f0*/  @!P1 SEL R3, R45, R0, !P2 ;  /* 0x000000002d039207 */ /* 0x000fe40005000000 */
[----:B------:R-:W-:Y:S02]  /*5100*/  @!P1 SEL R2, R43, R2, !P0 ;  /* 0x000000022b029207 */ /* 0x000fe40004000000 */
[----:B------:R-:W-:Y:S01]  /*5110*/  @P4 SHF.R.U32.HI R98, RZ, 0x10, R17 ;  /* 0x00000010ff624819 */ /* 0x000fe20000011611 */
[----:B------:R-:W-:Y:S02]  /*5120*/  USHF.L.U32 UR42, UR42, 0x6, URZ ;  /* 0x000000062a2a7899 */ /* 0x000fe400080006ff */
[----:B------:R-:W-:Y:S02]  /*5130*/  @!P1 IMAD.IADD R0, R2, 0x1, -R3 ;  /* 0x0000000102009824 */ /* 0x000fe400078e0a03 */
[----:B------:R-:W-:Y:S01]  /*5140*/  @!P1 IMAD.IADD R2, R3, 0x1, -R2 ;  /* 0x0000000103029824 */ /* 0x000fe200078e0a02 */
[----:B------:R-:W-:Y:S01]  /*5150*/  USHF.L.U32 UR41, UR41, 0x8, URZ ;  /* 0x0000000829297899 */ /* 0x000fe200080006ff */
[----:B------:R-:W-:Y:S02]  /*5160*/  @!P1 IMAD R45, R0, R9, R45 ;  /* 0x00000009002d9224 */ /* 0x000fe400078e022d */
[----:B------:R-:W-:Y:S01]  /*5170*/  @!P1 IMAD R43, R2, R10, R43 ;  /* 0x0000000a022b9224 */ /* 0x000fe200078e022b */
[----:B------:R-:W-:Y:S08]  /*5180*/  BRA.U !UP0, `(.L_x_85) ;  /* 0x0000000108407547 */ /* 0x000ff0000b800000 */
[----:B------:R-:W1:Y:S01]  /*5190*/  LDCU.64 UR8, c[0x4][0x88] ;  /* 0x01001100ff0877ac */ /* 0x000e620008000a00 */
[----:B------:R-:W-:Y:S01]  /*51a0*/  MOV R3, 0x0 ;  /* 0x0000000000037802 */ /* 0x000fe20000000f00 */
[----:B------:R-:W-:Y:S02]  /*51b0*/  HFMA2 R12, -RZ, RZ, 0, 5.9604644775390625e-08 ;  /* 0x00000001ff0c7431 */ /* 0x000fe400000001ff */
[----:B------:R-:W-:Y:S02]  /*51c0*/  IMAD.MOV.U32 R8, RZ, RZ, 0x70 ;  /* 0x00000070ff087424 */ /* 0x000fe400078e00ff */
[----:B------:R-:W-:Y:S01]  /*51d0*/  IMAD.MOV.U32 R13, RZ, RZ, RZ ;  /* 0x000000ffff0d7224 */ /* 0x000fe200078e00ff */
[----:B------:R-:W2:Y:S01]  /*51e0*/  LDCU.64 UR6, c[0x4][0x90] ;  /* 0x01001200ff0677ac */ /* 0x000ea20008000a00 */
[----:B------:R-:W3:Y:S01]  /*51f0*/  LDC.64 R2, c[0x4][R3] ;  /* 0x0100000003027b82 */ /* 0x000ee20000000a00 */
[----:B------:R-:W4:Y:S01]  /*5200*/  LDCU.64 UR4, c[0x4][0x8] ;  /* 0x01000100ff0477ac */ /* 0x000f220008000a00 */
[----:B-1----:R-:W-:Y:S01]  /*5210*/  MOV R5, UR9 ;  /* 0x0000000900057c02 */ /* 0x002fe20008000f00 */
[----:B------:R-:W-:Y:S01]  /*5220*/  IMAD.U32 R4, RZ, RZ, UR8 ;  /* 0x00000008ff047e24 */ /* 0x000fe2000f8e00ff */
[----:B--2---:R-:W-:Y:S01]  /*5230*/  MOV R7, UR7 ;  /* 0x0000000700077c02 */ /* 0x004fe20008000f00 */
[----:B------:R-:W-:Y:S01]  /*5240*/  IMAD.U32 R6, RZ, RZ, UR6 ;  /* 0x00000006ff067e24 */ /* 0x000fe2000f8e00ff */
[----:B----4-:R-:W-:Y:S01]  /*5250*/  MOV R11, UR5 ;  /* 0x00000005000b7c02 */ /* 0x010fe20008000f00 */
[----:B------:R-:W-:Y:S02]  /*5260*/  IMAD.U32 R10, RZ, RZ, UR4 ;  /* 0x00000004ff0a7e24 */ /* 0x000fe4000f8e00ff */
[----:B------:R-:W-:Y:S07]  /*5270*/  LEPC R20, `(.L_x_85) ;  /* 0x000000001014794e */ /* 0x000fee0000000000 */
[----:B---3-5:R-:W-:Y:S05]  /*5280*/  CALL.ABS.NOINC R2 ;  /* 0x0000000002007343 */ /* 0x028fea0003c00000 */
.L_x_85:
[----:B------:R-:W-:Y:S01]  /*5290*/  LOP3.LUT P0, RZ, R104, 0x1b0, RZ, 0xc0, !PT ;  /* 0x000001b068ff7812 */ /* 0x000fe2000780c0ff */
[----:B------:R-:W-:Y:S11]  /*52a0*/  BSSY.RECONVERGENT B6, `(.L_x_86) ;  /* 0x0000013000067945 */ /* 0x000ff60003800200 */
[----:B------:R-:W-:Y:S01]  /*52b0*/  @!UPT UIADD3 URZ, UPT, UPT, URZ, URZ, URZ ;  /* 0x000000fffffff290 */ /* 0x000fe2000fffe0ff */
[----:B------:R-:W-:Y:S05]  /*52c0*/  @!P0 BRA `(.L_x_87) ;  /* 0x0000000000408947 */ /* 0x000fea0003800000 */
        /* <DEDUP_REMOVED lines=16> */
.L_x_87:
[----:B------:R-:W-:Y:S05]  /*53d0*/  BSYNC.RECONVERGENT B6 ;  /* 0x0000000000067941 */ /* 0x000fea0003800200 */
.L_x_86:
[----:B------:R-:W-:Y:S01]  /*53e0*/  ISETP.NE.U32.AND P4, PT, R86, RZ, PT ;  /* 0x000000ff5600720c */ /* 0x000fe20003f85070 */
[----:B------:R-:W-:Y:S01]  /*53f0*/  UISETP.NE.AND UP2, UPT, UR50, URZ, UPT ;  /* 0x000000ff3200728c */ /* 0x000fe2000bf45270 */
[----:B------:R-:W-:Y:S01]  /*5400*/  ISETP.NE.U32.AND P2, PT, RZ, UR38, PT ;  /* 0x00000026ff007c0c */ /* 0x000fe2000bf45070 */
[----:B------:R-:W-:Y:S01]  /*5410*/  UISETP.NE.U32.AND UP1, UPT, UR44, URZ, UPT ;  /* 0x000000ff2c00728c */ /* 0x000fe2000bf25070 */
[----:B------:R-:W-:Y:S01]  /*5420*/  ISETP.NE.AND.EX P4, PT, R87, RZ, PT, P4 ;  /* 0x000000ff5700720c */ /* 0x000fe20003f85340 */
[----:B------:R-:W-:Y:S01]  /*5430*/  UPLOP3.LUT UP0, UPT, UPT, UPT, UPT, 0x40, 0x4 ;  /* 0x000000000004789c */ /* 0x000fe20003f0e870 */
[----:B------:R-:W-:Y:S01]  /*5440*/  ISETP.NE.AND.EX P2, PT, RZ, UR39, PT, P2 ;  /* 0x00000027ff007c0c */ /* 0x000fe2000bf45320 */
[----:B------:R-:W-:Y:S01]  /*5450*/  UISETP.NE.AND.EX UP1, UPT, UR45, URZ, UPT, UP1 ;  /* 0x000000ff2d00728c */ /* 0x000fe2000bf25310 */
[----:B------:R-:W-:Y:S04]  /*5460*/  PLOP3.LUT P1, PT, PT, PT, UP2, 0x80, 0x8 ;  /* 0x000000000008781c */ /* 0x000fe80003f2f028 */
[----:B------:R-:W-:Y:S06]  /*5470*/  @UP2 UPLOP3.LUT UP0, UPT, UPT, UPT, UP1, 0x80, 0x8 ;  /* 0x000000000008289c */ /* 0x000fec0003f0f010 */
[----:B------:R-:W-:Y:S01]  /*5480*/  PLOP3.LUT P0, PT, PT, PT, UP0, 0x80, 0x8 ;  /* 0x000000000008781c */ /* 0x000fe20003f0f008 */
[----:B------:R-:W-:Y:S01]  /*5490*/  @!UPT UIADD3 URZ, UPT, UPT, URZ, URZ, URZ ;  /* 0x000000fffffff290 */ /* 0x000fe2000fffe0ff */
[----:B------:R-:W-:Y:S11]  /*54a0*/  BRA.U !UP1, `(.L_x_88) ;  /* 0x0000000109387547 */ /* 0x000ff6000b800000 */
[----:B------:R-:W-:Y:S01]  /*54b0*/  UISETP.NE.U32.AND UP0, UPT, UR38, URZ, UPT ;  /* 0x000000ff2600728c */ /* 0x000fe2000bf05070 */
[----:B------:R-:W-:Y:S02]  /*54c0*/  HFMA2 R0, -RZ, RZ, 0, 5.9604644775390625e-08 ;  /* 0x00000001ff007431 */ /* 0x000fe400000001ff */
[----:B------:R-:W-:Y:S01]  /*54d0*/  IMAD.MOV.U32 R91, RZ, RZ, 0x1 ;  /* 0x00000001ff5b7424 */ /* 0x000fe200078e00ff */
[----:B------:R-:W-:Y:S06]  /*54e0*/  UISETP.NE.AND.EX UP0, UPT, UR39, URZ, UPT, UP0 ;  /* 0x000000ff2700728c */ /* 0x000fec000bf05300 */
[----:B------:R-:W-:Y:S05]  /*54f0*/  PLOP3.LUT P3, PT, PT, PT, UP0, 0x80, 0x8 ;  /* 0x000000000008781c */ /* 0x000fea0003f6f008 */
[----:B------:R-:W1:Y:S01]  /*5500*/  @UP0 LDCU.64 UR6, c[0x0][0x888] ;  /* 0x00011100ff0607ac */ /* 0x000e620008000a00 */
[----:B------:R-:W-:Y:S07]  /*5510*/  @UP0 UIMAD UR4, UR36, UR44, URZ ;  /* 0x0000002c240402a4 */ /* 0x000fee000f8e02ff */
[----:B------:R-:W-:Y:S01]  /*5520*/  @!P3 PRMT R91, R0, 0x7610, R91 ;  /* 0x00007610005bb816 */ /* 0x000fe2000000005b */
[----:B-1----:R-:W-:Y:S03]  /*5530*/  @UP0 UIMAD.WIDE UR6, UR4, 0x4, UR6 ;  /* 0x00000004040608a5 */ /* 0x002fe6000f8e0206 */
[----:B------:R-:W1:Y:S03]  /*5540*/  @!UP0 LDCU UR4, c[0x0][0x880] ;  /* 0x00011000ff0487ac */ /* 0x000e660008000800 */
[----:B------:R-:W-:Y:S01]  /*5550*/  IMAD.U32 R2, RZ, RZ, UR6 ;  /* 0x00000006ff027e24 */ /* 0x000fe2000f8e00ff */
[----:B------:R-:W-:Y:S05]  /*5560*/  MOV R3, UR7 ;  /* 0x0000000700037c02 */ /* 0x000fea0008000f00 */
[----:B-----5:R2:W5:Y:S02]  /*5570*/  @P3 LDG.E R50, desc[UR46][R2.64] ;  /* 0x0000002e02323981 */ /* 0x020564000c1e1900 */
[----:B-12---:R-:W-:Y:S02]  /*5580*/  @!P3 IMAD.U32 R50, RZ, RZ, UR4 ;  /* 0x00000004ff32be24 */ /* 0x006fe4000f8e00ff */
.L_x_88:
[----:B------:R-:W-:Y:S05]  /*5590*/  @!P4 BRA `(.L_x_89) ;  /* 0x000000000020c947 */ /* 0x000fea0003800000 */
[----:B------:R-:W-:Y:S04]  /*55a0*/  ISETP.NE.U32.AND P3, PT, R84, RZ, PT ;  /* 0x000000ff5400720c */ /* 0x000fe80003f65070 */
[----:B------:R-:W-:Y:S11]  /*55b0*/  ISETP.NE.AND.EX P3, PT, R85, RZ, PT, P3 ;  /* 0x000000ff5500720c */ /* 0x000ff60003f65330 */
[----:B------:R-:W-:Y:S02]  /*55c0*/  @!UPT UIADD3 URZ, UPT, UPT, URZ, URZ, URZ ;  /* 0x000000fffffff290 */ /* 0x000fe4000fffe0ff */
[----:B------:R-:W1:Y:S01]  /*55d0*/  @P3 LDC.64 R2, c[0x0][0x8a8] ;  /* 0x00022a00ff023b82 */ /* 0x000e620000000a00 */
[----:B------:R-:W-:Y:S04]  /*55e0*/  @P3 IMAD R0, R86, UR36, RZ ;  /* 0x0000002456003c24 */ /* 0x000fe8000f8e02ff */
[----:B-1----:R-:W-:Y:S05]  /*55f0*/  @P3 IMAD.WIDE R2, R0, 0x4, R2 ;  /* 0x0000000400023825 */ /* 0x002fea00078e0202 */
[----:B-----5:R1:W5:Y:S02]  /*5600*/  @P3 LDG.E R47, desc[UR46][R2.64] ;  /* 0x0000002e022f3981 */ /* 0x020364000c1e1900 */
[----:B-1----:R-:W2:Y:S02]  /*5610*/  @!P3 LDC R47, c[0x0][0x8a0] ;  /* 0x00022800ff2fbb82 */ /* 0x002ea40000000800 */
.L_x_89:
[----:B-----5:R-:W-:Y:S01]  /*5620*/  ISETP.NE.AND P4, PT, R50, RZ, PT ;  /* 0x000000ff3200720c */ /* 0x020fe20003f85270 */
[----:B------:R-:W-:Y:S01]  /*5630*/  BSSY B1, `(.L_x_90) ;  /* 0x0000042000017945 */ /* 0x000fe20003800000 */
[----:B------:R-:W-:Y:S01]  /*5640*/  SEL R9, RZ, 0xffffffff, P2 ;  /* 0xffffffffff097807 */ /* 0x000fe20001000000 */
[----:B------:R-:W-:Y:S01]  /*5650*/  IMAD.MOV.U32 R64, RZ, RZ, 0x1 ;  /* 0x00000001ff407424 */ /* 0x000fe200078e00ff */
[----:B------:R-:W-:Y:S02]  /*5660*/  LOP3.LUT P3, RZ, R91, 0xff, RZ, 0xc0, !PT ;  /* 0x000000ff5bff7812 */ /* 0x000fe4000786c0ff */
[----:B------:R-:W-:Y:S02]  /*5670*/  CS2R R62, SRZ ;  /* 0x00000000003e7805 */ /* 0x000fe4000001ff00 */
[----:B------:R-:W-:Y:S02]  /*5680*/  @P1 SEL R2, RZ, 0xffffffff, P4 ;  /* 0xffffffffff021807 */ /* 0x000fe40002000000 */
[----:B------:R-:W-:Y:S02]  /*5690*/  CS2R R60, SRZ ;  /* 0x00000000003c7805 */ /* 0x000fe4000001ff00 */
[----:B------:R-:W-:Y:S02]  /*56a0*/  LEA R0, R100, UR49, 0x3 ;  /* 0x0000003164007c11 */ /* 0x000fe4000f8e18ff */
[----:B------:R-:W-:Y:S02]  /*56b0*/  CS2R R58, SRZ ;  /* 0x00000000003a7805 */ /* 0x000fe4000001ff00 */
[----:B------:R-:W-:Y:S02]  /*56c0*/  @P0 SEL R2, R9, R2, !P3 ;  /* 0x0000000209020207 */ /* 0x000fe40005800000 */
[----:B------:R-:W-:Y:S02]  /*56d0*/  CS2R R56, SRZ ;  /* 0x0000000000387805 */ /* 0x000fe4000001ff00 */
[----:B------:R-:W-:Y:S02]  /*56e0*/  LEA R108, R44, UR49, 0x3 ;  /* 0x000000312c6c7c11 */ /* 0x000fe4000f8e18ff */
[----:B------:R-:W-:Y:S02]  /*56f0*/  @P1 LOP3.LUT R2, R2, 0x1, RZ, 0xc0, !PT ;  /* 0x0000000102021812 */ /* 0x000fe400078ec0ff */
[----:B------:R-:W-:Y:S02]  /*5700*/  SHF.L.U32 R7, R102, 0x1f, RZ ;  /* 0x0000001f66077819 */ /* 0x000fe400000006ff */
[----:B------:R-:W-:Y:S02]  /*5710*/  ISETP.NE.U32.OR P6, PT, R2, 0x1, !P1 ;  /* 0x000000010200780c */ /* 0x000fe40004fc5470 */
[----:B------:R-:W-:Y:S02]  /*5720*/  PLOP3.LUT P2, PT, PT, PT, UP1, 0x80, 0x8 ;  /* 0x000000000008781c */ /* 0x000fe40003f4f018 */
[C---:B------:R-:W-:Y:S02]  /*5730*/  LEA.HI R5, R44.reuse, R44, RZ, 0x1 ;  /* 0x0000002c2c057211 */ /* 0x040fe400078f08ff */
[----:B------:R-:W-:Y:S02]  /*5740*/  SEL R2, RZ, 0xffffffff, P4 ;  /* 0xffffffffff027807 */ /* 0x000fe40002000000 */
[----:B------:R-:W-:Y:S01]  /*5750*/  P2R R72, PR, RZ, 0x40 ;  /* 0x00000040ff487803 */ /* 0x000fe20000000000 */
[C---:B------:R-:W-:Y:S01]  /*5760*/  IMAD.SHL.U32 R3, R5.reuse, 0x80, RZ ;  /* 0x0000008005037824 */ /* 0x040fe200078e00ff */
[----:B------:R-:W-:Y:S03]  /*5770*/  LOP3.LUT R5, R5, 0xffe, RZ, 0xc0, !PT ;  /* 0x00000ffe05057812 */ /* 0x000fe600078ec0ff */
[----:B------:R-:W-:Y:S02]  /*5780*/  @P6 SHF.L.U32 R11, R99, 0x1f, RZ ;  /* 0x0000001f630b6819 */ /* 0x000fe400000006ff */
[----:B------:R-:W-:Y:S01]  /*5790*/  @P2 SEL R2, R9, R2, !P3 ;  /* 0x0000000209022207 */ /* 0x000fe20005800000 */
[----:B------:R-:W-:Y:S01]  /*57a0*/  IMAD.IADD R48, R44, 0x1, -R5 ;  /* 0x000000012c307824 */ /* 0x000fe200078e0a05 */
[----:B------:R-:W1:Y:S01]  /*57b0*/  @P6 SYNCS.PHASECHK.TRANS64.TRYWAIT P1, [R0+URZ+0x40], R11 ;  /* 0x0000400b000065a7 */ /* 0x000e6200080211ff */
[----:B------:R-:W-:Y:S02]  /*57c0*/  LOP3.LUT R3, R3, 0xffffff00, RZ, 0xc0, !PT ;  /* 0xffffff0003037812 */ /* 0x000fe400078ec0ff */
[----:B------:R-:W-:Y:S03]  /*57d0*/  LOP3.LUT R2, R2, 0x1, RZ, 0xc0, !PT ;  /* 0x0000000102027812 */ /* 0x000fe600078ec0ff */
[----:B------:R-:W-:Y:S01]  /*57e0*/  IMAD.IADD R3, R46, 0x1, R3 ;  /* 0x000000012e037824 */ /* 0x000fe200078e0203 */
[----:B------:R-:W-:Y:S03]  /*57f0*/  ISETP.NE.U32.AND P5, PT, R2, 0x1, PT ;  /* 0x000000010200780c */ /* 0x000fe60003fa5070 */
[----:B------:R-:W-:Y:S01]  /*5800*/  IMAD R48, R48, 0x100000, R3 ;  /* 0x0010000030307824 */ /* 0x000fe200078e0203 */
[----:B------:R-:W-:Y:S01]  /*5810*/  P2R R65, PR, RZ, 0x20 ;  /* 0x00000020ff417803 */ /* 0x000fe20000000000 */
[----:B------:R3:W4:Y:S01]  /*5820*/  SYNCS.PHASECHK.TRANS64.TRYWAIT P0, [R108+URZ+0xb0], R7 ;  /* 0x0000b0076c0075a7 */ /* 0x00072200080011ff */
[----:B-1----:R-:W-:Y:S01]  /*5830*/  @P6 SEL R64, RZ, 0x1, !P1 ;  /* 0x00000001ff406807 */ /* 0x002fe20004800000 */
[----:B---3--:R-:W-:Y:S06]  /*5840*/  @!P6 BRA `(.L_x_91) ;  /* 0x000000000080e947 */ /* 0x008fec0003800000 */
[----:B------:R-:W-:Y:S01]  /*5850*/  @P5 IMAD R4, R100, 0x1000, R95 ;  /* 0x0000100064045824 */ /* 0x000fe200078e025f */
[----:B------:R-:W-:Y:S01]  /*5860*/  ISETP.NE.AND P1, PT, R64, RZ, PT ;  /* 0x000000ff4000720c */ /* 0x000fe20003f25270 */
[----:B------:R-:W-:Y:S01]  /*5870*/  BSSY B0, `(.L_x_92) ;  /* 0x000000b000007945 */ /* 0x000fe20003800000 */
[----:B------:R-:W-:Y:S01]  /*5880*/  CS2R R58, SRZ ;  /* 0x00000000003a7805 */ /* 0x000fe2000001ff00 */
[----:B------:R-:W-:Y:S01]  /*5890*/  @P5 VIADD R2, R4, UR49 ;  /* 0x0000003104025c36 */ /* 0x000fe20008000000 */
[----:B------:R-:W-:Y:S02]  /*58a0*/  CS2R R56, SRZ ;  /* 0x0000000000387805 */ /* 0x000fe4000001ff00 */
[----:B------:R-:W-:Y:S02]  /*58b0*/  CS2R R62, SRZ ;  /* 0x00000000003e7805 */ /* 0x000fe4000001ff00 */
[----:B------:R-:W-:Y:S01]  /*58c0*/  CS2R R60, SRZ ;  /* 0x00000000003c7805 */ /* 0x000fe2000001ff00 */
[----:B------:R-:W-:Y:S04]  /*58d0*/  @P5 IMAD R2, R103, -0x10, R2 ;  /* 0xfffffff067025824 */ /* 0x000fe800078e0202 */
[----:B------:R-:W-:Y:S05]  /*58e0*/  @P1 BRA `(.L_x_93) ;  /* 0x00000000000c1947 */ /* 0x000fea0003800000 */
[----:B------:R-:W-:Y:S04]  /*58f0*/  SHF.L.U32 R3, R99, 0x1f, RZ ;  /* 0x0000001f63037819 */ /* 0x000fe800000006ff */
[----:B------:R-:W1:Y:S02]  /*5900*/  SYNCS.PHASECHK.TRANS64.TRYWAIT P1, [R0+URZ+0x40], R3 ;  /* 0x00004003000075a7 */ /* 0x000e6400080211ff */
[----:B-1----:R-:W-:Y:S05]  /*5910*/  @!P1 BRA `(.L_x_94) ;  /* 0x0000004000209947 */ /* 0x002fea0003800000 */
.L_x_93:
[----:B------:R-:W-:Y:S05]  /*5920*/  BSYNC B0 ;  /* 0x0000000000007941 */ /* 0x000fea0003800000 */
.L_x_92:
[----:B------:R-:W-:Y:S01]  /*5930*/  ISETP.NE.AND P1, PT, R65, RZ, PT ;  /* 0x000000ff4100720c */ /* 0x000fe20003f25270 */
[----:B-1----:R-:W-:Y:S02]  /*5940*/  VIADD R3, R0, 0x60 ;  /* 0x0000006000037836 */ /* 0x002fe40000000000 */
[----:B------:R-:W-:Y:S02]  /*5950*/  IMAD.U32 R0, RZ, RZ, UR37 ;  /* 0x00000025ff007e24 */ /* 0x000fe4000f8e00ff */
[----:B------:R-:W-:Y:S03]  /*5960*/  VIADD R100, R100, 0x1 ;  /* 0x0000000164647836 */ /* 0x000fe60000000000 */
[----:B------:R-:W-:Y:S05]  /*5970*/  PRMT R0, R0, 0x654, R3 ;  /* 0x0000065400007816 */ /* 0x000fea0000000003 */
[----:B------:R1:W3:Y:S04]  /*5980*/  @P1 LDS.128 R56, [R4+UR49+0x200] ;  /* 0x0002003104381984 */ /* 0x0002e80008000c00 */
[----:B------:R1:W1:Y:S01]  /*5990*/  @P1 LDS.128 R60, [R2+0x210] ;  /* 0x00021000023c1984 */ /* 0x0002620000000c00 */
[C---:B------:R-:W-:Y:S01]  /*59a0*/  ISETP.NE.AND P1, PT, R100.reuse, 0x4, PT ;  /* 0x000000046400780c */ /* 0x040fe20003f25270 */
[----:B------:R-:W-:Y:S01]  /*59b0*/  @!PT LDS RZ, [RZ] ;  /* 0x00000000fffff984 */ /* 0x000fe20000000800 */
[----:B------:R-:W-:Y:S01]  /*59c0*/  @!PT LDS RZ, [RZ] ;  /* 0x00000000fffff984 */ /* 0x000fe20000000800 */
[----:B------:R-:W-:Y:S01]  /*59d0*/  @!PT LDS RZ, [RZ] ;  /* 0x00000000fffff984 */ /* 0x000fe20000000800 */
[----:B------:R-:W-:Y:S01]  /*59e0*/  @!PT LDS RZ, [RZ] ;  /* 0x00000000fffff984 */ /* 0x000fe20000000800 */
[----:B------:R5:W-:Y:S06]  /*59f0*/  MEMBAR.ALL.CTA ;  /* 0x0000000000007992 */ /* 0x000bec0000008000 */
[----:B-----5:R-:W5:Y:S01]  /*5a00*/  FENCE.VIEW.ASYNC.S ;  /* 0x00000000000073c6 */ /* 0x020f620000000000 */
[----:B------:R-:W-:Y:S01]  /*5a10*/  SEL R100, R100, RZ, P1 ;  /* 0x000000ff64647207 */ /* 0x000fe20000800000 */
[----:B-----5:R5:W-:Y:S02]  /*5a20*/  SYNCS.ARRIVE.TRANS64.RED.A1T0 RZ, [R0+URZ], RZ ;  /* 0x000000ff00ff79a7 */ /* 0x020be400081004ff */
[----:B-----5:R-:W-:Y:S04]  /*5a30*/  SEL R0, RZ, 0x1, P1 ;  /* 0x00000001ff007807 */ /* 0x020fe80000800000 */
[----:B---3--:R-:W-:Y:S02]  /*5a40*/  LOP3.LUT R99, R99, R0, RZ, 0x3c, !PT ;  /* 0x0000000063637212 */ /* 0x008fe400078e3cff */
.L_x_91:
[----:B------:R-:W-:Y:S05]  /*5a50*/  BSYNC B1 ;  /* 0x0000000000017941 */ /* 0x000fea0003800000 */
.L_x_90:
[----:B------:R-:W-:Y:S04]  /*5a60*/  SHF.R.U32.HI R3, RZ, 0x15, R48 ;  /* 0x00000015ff037819 */ /* 0x000fe80000011630 */
[----:B------:R-:W-:Y:S01]  /*5a70*/  LOP3.LUT P1, RZ, R3, 0x3, R96, 0x48, !PT ;  /* 0x0000000303ff7812 */ /* 0x000fe20007824860 */
[----:B------:R-:W-:Y:S01]  /*5a80*/  @!UPT UIADD3 URZ, UPT, UPT, URZ, URZ, URZ ;  /* 0x000000fffffff290 */ /* 0x000fe2000fffe0ff */
[----:B----4-:R-:W-:Y:S11]  /*5a90*/  @P0 BRA `(.L_x_95) ;  /* 0x0000000000080947 */ /* 0x010ff60003800000 */
[----:B------:R-:W3:Y:S02]  /*5aa0*/  SYNCS.PHASECHK.TRANS64.TRYWAIT P0, [R108+URZ+0xb0], R7 ;  /* 0x0000b0076c0075a7 */ /* 0x000ee400080011ff */
[----:B---3--:R-:W-:Y:S05]  /*5ab0*/  @!P0 BRA `(.L_x_96) ;  /* 0x0000003c00cc8947 */ /* 0x008fea0003800000 */
.L_x_95:
[----:B------:R-:W-:Y:S05]  /*5ac0*/  @!P1 BRA `(.L_x_97) ;  /* 0x0000000000409947 */ /* 0x000fea0003800000 */
[----:B------:R-:W4:Y:S01]  /*5ad0*/  LDCU.64 UR8, c[0x4][0x78] ;  /* 0x01000f00ff0877ac */ /* 0x000f220008000a00 */
[----:B------:R-:W-:Y:S01]  /*5ae0*/  MOV R3, 0x0 ;  /* 0x0000000000037802 */ /* 0x000fe20000000f00 */
[----:B------:R-:W-:Y:S02]  /*5af0*/  HFMA2 R12, -RZ, RZ, 0, 5.9604644775390625e-08 ;  /* 0x00000001ff0c7431 */ /* 0x000fe400000001ff */
[----:B------:R-:W-:Y:S02]  /*5b00*/  IMAD.MOV.U32 R8, RZ, RZ, 0x192 ;  /* 0x00000192ff087424 */ /* 0x000fe400078e00ff */
[----:B------:R-:W-:Y:S01]  /*5b10*/  IMAD.MOV.U32 R13, RZ, RZ, RZ ;  /* 0x000000ffff0d7224 */ /* 0x000fe200078e00ff */
[----:B------:R-:W3:Y:S01]  /*5b20*/  LDCU.64 UR6, c[0x4][0x80] ;  /* 0x01001000ff0677ac */ /* 0x000ee20008000a00 */
[----:B-1----:R-:W1:Y:S01]  /*5b30*/  LDC.64 R2, c[0x4][R3] ;  /* 0x0100000003027b82 */ /* 0x002e620000000a00 */
[----:B------:R-:W5:Y:S01]  /*5b40*/  LDCU.64 UR4, c[0x4][0x18] ;  /* 0x01000300ff0477ac */ /* 0x000f620008000a00 */
[----:B----4-:R-:W-:Y:S01]  /*5b50*/  MOV R5, UR9 ;  /* 0x0000000900057c02 */ /* 0x010fe20008000f00 */
[----:B------:R-:W-:Y:S01]  /*5b60*/  IMAD.U32 R4, RZ, RZ, UR8 ;  /* 0x00000008ff047e24 */ /* 0x000fe2000f8e00ff */
[----:B---3--:R-:W-:Y:S01]  /*5b70*/  MOV R7, UR7 ;  /* 0x0000000700077c02 */ /* 0x008fe20008000f00 */
[----:B------:R-:W-:Y:S01]  /*5b80*/  IMAD.U32 R6, RZ, RZ, UR6 ;  /* 0x00000006ff067e24 */ /* 0x000fe2000f8e00ff */
[----:B-----5:R-:W-:Y:S01]  /*5b90*/  MOV R11, UR5 ;  /* 0x00000005000b7c02 */ /* 0x020fe20008000f00 */
[----:B------:R-:W-:Y:S02]  /*5ba0*/  IMAD.U32 R10, RZ, RZ, UR4 ;  /* 0x00000004ff0a7e24 */ /* 0x000fe4000f8e00ff */
[----:B------:R-:W-:Y:S07]  /*5bb0*/  LEPC R20, `(.L_x_97) ;  /* 0x000000001014794e */ /* 0x000fee0000000000 */
[----:B-12---:R-:W-:Y:S05]  /*5bc0*/  CALL.ABS.NOINC R2 ;  /* 0x0000000002007343 */ /* 0x006fea0003c00000 */
.L_x_97:
[----:B------:R-:W-:Y:S05]  /*5bd0*/  WARPSYNC.ALL ;  /* 0x0000000000007948 */ /* 0x000fea0003800000 */
[----:B------:R-:W-:Y:S01]  /*5be0*/  R2UR UR4, R48 ;  /* 0x00000000300472ca */ /* 0x000fe200000e0000 */
[----:B------:R-:W-:Y:S01]  /*5bf0*/  BSSY.RECONVERGENT B0, `(.L_x_98) ;  /* 0x00000a1000007945 */ /* 0x000fe20003800200 */
[C---:B------:R-:W-:Y:S02]  /*5c00*/  SHF.L.U32 R51, R56.reuse, 0x10, RZ ;  /* 0x0000001038337819 */ /* 0x040fe400000006ff */
[C---:B------:R-:W-:Y:S02]  /*5c10*/  PRMT R49, R56.reuse, 0x8880, RZ ;  /* 0x0000888038317816 */ /* 0x040fe400000000ff */
[----:B------:R-:W-:Y:S02]  /*5c20*/  SHF.R.S32.HI R51, RZ, 0x18, R51 ;  /* 0x00000018ff337819 */ /* 0x000fe40000011433 */
[----:B------:R-:W-:Y:S02]  /*5c30*/  SHF.L.U32 R52, R56, 0x8, RZ ;  /* 0x0000000838347819 */ /* 0x000fe400000006ff */
[C---:B------:R-:W-:Y:S02]  /*5c40*/  PRMT R54, R58.reuse, 0x8880, RZ ;  /* 0x000088803a367816 */ /* 0x040fe400000000ff */
[----:B------:R-:W-:Y:S01]  /*5c50*/  SHF.L.U32 R53, R58, 0x8, RZ ;  /* 0x000000083a357819 */ /* 0x000fe200000006ff */
[----:B-1-3--:R-:W-:Y:S01]  /*5c60*/  LDTM.16dp32bit_t0_t15.x32 R4, tmem[UR4] ;  /* 0x00000004000479ee */ /* 0x00afe20008a80000 */
[----:B------:R-:W2:Y:S01]  /*5c70*/  LDTM.16dp32bit_t16_t31.x32 R4, tmem[UR4+0x20] ;  /* 0x00002004000479ee */ /* 0x000ea20008aa0000 */
[----:B------:R-:W-:Y:S02]  /*5c80*/  IADD3 R67, PT, PT, R95, UR49, RZ ;  /* 0x000000315f437c10 */ /* 0x000fe4000fffe0ff */
[----:B------:R-:W-:Y:S02]  /*5c90*/  SHF.L.U32 R66, R97, 0x4, RZ ;  /* 0x0000000461427819 */ /* 0x000fe400000006ff */
[----:B------:R-:W-:Y:S02]  /*5ca0*/  SHF.R.S32.HI R53, RZ, 0x18, R53 ;  /* 0x00000018ff357819 */ /* 0x000fe40000011435 */
[----:B------:R-:W-:Y:S02]  /*5cb0*/  IADD3 R109, PT, PT, R67, R66, RZ ;  /* 0x00000042436d7210 */ /* 0x000fe40007ffe0ff */
[----:B------:R-:W-:Y:S02]  /*5cc0*/  ISETP.NE.AND P0, PT, R105, RZ, PT ;  /* 0x000000ff6900720c */ /* 0x000fe40003f05270 */
[----:B------:R-:W-:Y:S01]  /*5cd0*/  ISETP.NE.AND P6, PT, R72, RZ, PT ;  /* 0x000000ff4800720c */ /* 0x000fe20003fc5270 */
[----:B--2---:R-:W-:Y:S11]  /*5ce0*/  IMAD R0, R47, R4, RZ ;  /* 0x000000042f007224 */ /* 0x004ff600078e02ff */
[----:B------:R-:W-:Y:S01]  /*5cf0*/  @!UPT UIADD3 URZ, UPT, UPT, URZ, URZ, URZ ;  /* 0x000000fffffff290 */ /* 0x000fe2000fffe0ff */
[----:B------:R-:W-:Y:S01]  /*5d00*/  @P6 SHF.L.U32 R74, R99, 0x1f, RZ ;  /* 0x0000001f634a6819 */ /* 0x000fe200000006ff */
[----:B------:R-:W-:Y:S02]  /*5d10*/  IMAD R2, R47, R5, RZ ;  /* 0x000000052f027224 */ /* 0x000fe400078e02ff */
[----:B------:R-:W-:Y:S01]  /*5d20*/  IMAD R0, R49, R50, R0 ;  /* 0x0000003231007224 */ /* 0x000fe200078e0200 */
[----:B------:R-:W-:Y:S01]  /*5d30*/  SHF.R.S32.HI R49, RZ, 0x18, R52 ;  /* 0x00000018ff317819 */ /* 0x000fe20000011434 */
[----:B------:R-:W-:Y:S01]  /*5d40*/  IMAD R3, R47, R6, RZ ;  /* 0x000000062f037224 */ /* 0x000fe200078e02ff */
[----:B------:R-:W-:Y:S01]  /*5d50*/  SHF.L.U32 R52, R57, 0x10, RZ ;  /* 0x0000001039347819 */ /* 0x000fe200000006ff */
[-C--:B------:R-:W-:Y:S01]  /*5d60*/  IMAD R2, R51, R50.reuse, R2 ;  /* 0x0000003233027224 */ /* 0x080fe200078e0202 */
[----:B------:R-:W-:Y:S01]  /*5d70*/  SHF.R.S32.HI R51, RZ, 0x18, R56 ;  /* 0x00000018ff337819 */ /* 0x000fe20000011438 */
[----:B------:R-:W-:Y:S02]  /*5d80*/  IMAD R7, R47, R7, RZ ;  /* 0x000000072f077224 */ /* 0x000fe400078e02ff */
[-C--:B------:R-:W-:Y:S01]  /*5d90*/  IMAD R3, R49, R50.reuse, R3 ;  /* 0x0000003231037224 */ /* 0x080fe200078e0203 */
[----:B------:R-:W-:Y:S01]  /*5da0*/  PRMT R49, R57, 0x8880, RZ ;  /* 0x0000888039317816 */ /* 0x000fe200000000ff */
[----:B------:R-:W-:Y:S01]  /*5db0*/  IMAD R7, R51, R50, R7 ;  /* 0x0000003233077224 */ /* 0x000fe200078e0207 */
[----:B------:R-:W-:Y:S01]  /*5dc0*/  SHF.R.S32.HI R51, RZ, 0x18, R52 ;  /* 0x00000018ff337819 */ /* 0x000fe20000011434 */
[----:B------:R-:W-:Y:S02]  /*5dd0*/  IMAD R4, R47, R8, RZ ;  /* 0x000000082f047224 */ /* 0x000fe400078e02ff */
[----:B------:R-:W-:Y:S01]  /*5de0*/  IMAD.SHL.U32 R52, R57, 0x100, RZ ;  /* 0x0000010039347824 */ /* 0x000fe200078e00ff */
[----:B------:R-:W-:Y:S01]  /*5df0*/  I2IP.S8.S32.SAT R55, R7, R3, RZ ;  /* 0x0000000307377239 */ /* 0x000fe200000014ff */
[----:B------:R-:W-:Y:S02]  /*5e00*/  IMAD R5, R47, R9, RZ ;  /* 0x000000092f057224 */ /* 0x000fe400078e02ff */
[----:B------:R-:W-:Y:S01]  /*5e10*/  IMAD R4, R49, R50, R4 ;  /* 0x0000003231047224 */ /* 0x000fe200078e0204 */
[----:B------:R-:W-:Y:S01]  /*5e20*/  SHF.R.S32.HI R49, RZ, 0x18, R52 ;  /* 0x00000018ff317819 */ /* 0x000fe20000011434 */
[----:B------:R-:W-:Y:S01]  /*5e30*/  IMAD R6, R47, R10, RZ ;  /* 0x0000000a2f067224 */ /* 0x000fe200078e02ff */
[----:B------:R-:W-:Y:S01]  /*5e40*/  I2IP.S8.S32.SAT R68, R2, R0, R55 ;  /* 0x0000000002447239 */ /* 0x000fe20000001437 */
[-C--:B------:R-:W-:Y:S01]  /*5e50*/  IMAD R5, R51, R50.reuse, R5 ;  /* 0x0000003233057224 */ /* 0x080fe200078e0205 */
[----:B------:R-:W-:Y:S01]  /*5e60*/  SHF.L.U32 R52, R58, 0x10, RZ ;  /* 0x000000103a347819 */ /* 0x000fe200000006ff */
[----:B------:R-:W-:Y:S01]  /*5e70*/  IMAD R11, R47, R11, RZ ;  /* 0x0000000b2f0b7224 */ /* 0x000fe200078e02ff */
[----:B------:R-:W-:Y:S01]  /*5e80*/  SHF.R.S32.HI R51, RZ, 0x18, R57 ;  /* 0x00000018ff337819 */ /* 0x000fe20000011439 */
[----:B------:R-:W-:Y:S01]  /*5e90*/  IMAD R6, R49, R50, R6 ;  /* 0x0000003231067224 */ /* 0x000fe200078e0206 */
[----:B------:R-:W-:Y:S01]  /*5ea0*/  SHF.R.S32.HI R52, RZ, 0x18, R52 ;  /* 0x00000018ff347819 */ /* 0x000fe20000011434 */
[C---:B------:R-:W-:Y:S02]  /*5eb0*/  IMAD R8, R47.reuse, R12, RZ ;  /* 0x0000000c2f087224 */ /* 0x040fe400078e02ff */
[----:B------:R-:W-:Y:S02]  /*5ec0*/  IMAD.MOV.U32 R49, RZ, RZ, R54 ;  /* 0x000000ffff317224 */ /* 0x000fe400078e0036 */
[----:B------:R-:W-:Y:S02]  /*5ed0*/  IMAD R9, R47, R13, RZ ;  /* 0x0000000d2f097224 */ /* 0x000fe400078e02ff */
[----:B------:R-:W-:Y:S01]  /*5ee0*/  IMAD R11, R51, R50, R11 ;  /* 0x00000032330b7224 */ /* 0x000fe200078e020b */
[----:B------:R-:W-:Y:S01]  /*5ef0*/  SHF.R.S32.HI R51, RZ, 0x18, R58 ;  /* 0x00000018ff337819 */ /* 0x000fe2000001143a */
[----:B------:R-:W-:Y:S02]  /*5f00*/  IMAD R10, R47, R14, RZ ;  /* 0x0000000e2f0a7224 */ /* 0x000fe400078e02ff */
[----:B------:R-:W-:Y:S01]  /*5f10*/  IMAD R8, R49, R50, R8 ;  /* 0x0000003231087224 */ /* 0x000fe200078e0208 */
[----:B------:R-:W-:Y:S01]  /*5f20*/  I2IP.S8.S32.SAT R69, R11, R6, RZ ;  /* 0x000000060b457239 */ /* 0x000fe200000014ff */
[----:B------:R-:W-:Y:S01]  /*5f30*/  IMAD R15, R47, R15, RZ ;  /* 0x0000000f2f0f7224 */ /* 0x000fe200078e02ff */
[----:B------:R-:W-:Y:S01]  /*5f40*/  PRMT R49, R59, 0x8880, RZ ;  /* 0x000088803b317816 */ /* 0x000fe200000000ff */
[----:B------:R-:W-:Y:S01]  /*5f50*/  IMAD R9, R52, R50, R9 ;  /* 0x0000003234097224 */ /* 0x000fe200078e0209 */
[----:B------:R-:W-:Y:S01]  /*5f60*/  I2IP.S8.S32.SAT R69, R5, R4, R69 ;  /* 0x0000000405457239 */ /* 0x000fe20000001445 */
[-C--:B------:R-:W-:Y:S01]  /*5f70*/  IMAD R10, R53, R50.reuse, R10 ;  /* 0x00000032350a7224 */ /* 0x080fe200078e020a */
[----:B------:R-:W-:Y:S01]  /*5f80*/  SHF.L.U32 R53, R59, 0x8, RZ ;  /* 0x000000083b357819 */ /* 0x000fe200000006ff */
[----:B------:R-:W-:Y:S01]  /*5f90*/  IMAD R15, R51, R50, R15 ;  /* 0x00000032330f7224 */ /* 0x000fe200078e020f */
[----:B------:R-:W-:Y:S01]  /*5fa0*/  SHF.L.U32 R51, R59, 0x10, RZ ;  /* 0x000000103b337819 */ /* 0x000fe200000006ff */
[C---:B------:R-:W-:Y:S01]  /*5fb0*/  IMAD R12, R47.reuse, R16, RZ ;  /* 0x000000102f0c7224 */ /* 0x040fe200078e02ff */
[----:B------:R-:W-:Y:S01]  /*5fc0*/  SHF.R.S32.HI R53, RZ, 0x18, R53 ;  /* 0x00000018ff357819 */ /* 0x000fe20000011435 */
[C---:B------:R-:W-:Y:S01]  /*5fd0*/  IMAD R13, R47.reuse, R17, RZ ;  /* 0x000000112f0d7224 */ /* 0x040fe200078e02ff */
[----:B------:R-:W-:Y:S01]  /*5fe0*/  SHF.R.S32.HI R51, RZ, 0x18, R51 ;  /* 0x00000018ff337819 */ /* 0x000fe20000011433 */
[----:B------:R-:W-:Y:S01]  /*5ff0*/  IMAD R14, R47, R18, RZ ;  /* 0x000000122f0e7224 */ /* 0x000fe200078e02ff */
[----:B------:R-:W-:Y:S01]  /*6000*/  I2IP.S8.S32.SAT R70, R15, R10, RZ ;  /* 0x0000000a0f467239 */ /* 0x000fe200000014ff */
[----:B------:R-:W-:Y:S01]  /*6010*/  IMAD R12, R49, R50, R12 ;  /* 0x00000032310c7224 */ /* 0x000fe200078e020c */
[----:B------:R-:W-:Y:S01]  /*6020*/  SHF.R.S32.HI R49, RZ, 0x18, R59 ;  /* 0x00000018ff317819 */ /* 0x000fe2000001143b */
[----:B------:R-:W-:Y:S01]  /*6030*/  IMAD R19, R47, R19, RZ ;  /* 0x000000132f137224 */ /* 0x000fe200078e02ff */
[----:B------:R-:W-:Y:S01]  /*6040*/  I2IP.S8.S32.SAT R70, R9, R8, R70 ;  /* 0x0000000809467239 */ /* 0x000fe20000001446 */
[-C--:B------:R-:W-:Y:S01]  /*6050*/  IMAD R13, R51, R50.reuse, R13 ;  /* 0x00000032330d7224 */ /* 0x080fe200078e020d */
[C---:B------:R-:W-:Y:S01]  /*6060*/  PRMT R51, R60.reuse, 0x8880, RZ ;  /* 0x000088803c337816 */ /* 0x040fe200000000ff */
[-C--:B------:R-:W-:Y:S01]  /*6070*/  IMAD R14, R53, R50.reuse, R14 ;  /* 0x00000032350e7224 */ /* 0x080fe200078e020e */
[----:B------:R-:W-:Y:S01]  /*6080*/  PRMT R53, R61, 0x8880, RZ ;  /* 0x000088803d357816 */ /* 0x000fe200000000ff */
[----:B------:R-:W-:Y:S01]  /*6090*/  IMAD R19, R49, R50, R19 ;  /* 0x0000003231137224 */ /* 0x000fe200078e0213 */
[----:B------:R-:W-:Y:S01]  /*60a0*/  MOV R49, R51 ;  /* 0x0000003300317202 */ /* 0x000fe20000000f00 */
[----:B------:R-:W-:Y:S02]  /*60b0*/  IMAD R16, R47, R20, RZ ;  /* 0x000000142f107224 */ /* 0x000fe400078e02ff */
[C---:B------:R-:W-:Y:S01]  /*60c0*/  IMAD.U32 R52, R60.reuse, 0x10000, RZ ;  /* 0x000100003c347824 */ /* 0x040fe200078e00ff */
[----:B------:R-:W-:Y:S01]  /*60d0*/  I2IP.S8.S32.SAT R71, R19, R14, RZ ;  /* 0x0000000e13477239 */ /* 0x000fe200000014ff */
[----:B------:R-:W-:Y:S01]  /*60e0*/  IMAD R16, R49, R50, R16 ;  /* 0x0000003231107224 */ /* 0x000fe200078e0210 */
[----:B------:R-:W-:Y:S01]  /*60f0*/  SHF.L.U32 R49, R60, 0x8, RZ ;  /* 0x000000083c317819 */ /* 0x000fe200000006ff */
[C---:B------:R-:W-:Y:S01]  /*6100*/  IMAD R17, R47.reuse, R21, RZ ;  /* 0x000000152f117224 */ /* 0x040fe200078e02ff */
[----:B------:R-:W-:Y:S01]  /*6110*/  SHF.R.S32.HI R51, RZ, 0x18, R52 ;  /* 0x00000018ff337819 */ /* 0x000fe20000011434 */
[C---:B------:R-:W-:Y:S01]  /*6120*/  IMAD R18, R47.reuse, R22, RZ ;  /* 0x000000162f127224 */ /* 0x040fe200078e02ff */
[----:B------:R-:W-:Y:S01]  /*6130*/  SHF.R.S32.HI R49, RZ, 0x18, R49 ;  /* 0x00000018ff317819 */ /* 0x000fe20000011431 */
[----:B------:R-:W-:Y:S01]  /*6140*/  IMAD R23, R47, R23, RZ ;  /* 0x000000172f177224 */ /* 0x000fe200078e02ff */
[----:B------:R-:W-:Y:S01]  /*6150*/  I2IP.S8.S32.SAT R71, R13, R12, R71 ;  /* 0x0000000c0d477239 */ /* 0x000fe20000001447 */
[----:B------:R-:W-:Y:S01]  /*6160*/  IMAD R17, R51, R50, R17 ;  /* 0x0000003233117224 */ /* 0x000fe200078e0211 */
[C---:B------:R-:W-:Y:S01]  /*6170*/  SHF.L.U32 R52, R61.reuse, 0x10, RZ ;  /* 0x000000103d347819 */ /* 0x040fe200000006ff */
[----:B------:R-:W-:Y:S01]  /*6180*/  IMAD.SHL.U32 R54, R61, 0x100, RZ ;  /* 0x000001003d367824 */ /* 0x000fe200078e00ff */
[----:B------:R-:W-:Y:S01]  /*6190*/  SHF.R.S32.HI R51, RZ, 0x18, R60 ;  /* 0x00000018ff337819 */ /* 0x000fe2000001143c */
[----:B------:R-:W-:Y:S01]  /*61a0*/  IMAD R20, R47, R24, RZ ;  /* 0x000000182f147224 */ /* 0x000fe200078e02ff */
[----:B------:R1:W-:Y:S01]  /*61b0*/  STS.128 [R95+UR49+0x4200], R68 ;  /* 0x004200445f007988 */ /* 0x0003e20008000c31 */
[-C--:B------:R-:W-:Y:S01]  /*61c0*/  IMAD R18, R49, R50.reuse, R18 ;  /* 0x0000003231127224 */ /* 0x080fe200078e0212 */
[----:B------:R-:W-:Y:S01]  /*61d0*/  SHF.R.S32.HI R52, RZ, 0x18, R52 ;  /* 0x00000018ff347819 */ /* 0x000fe20000011434 */
[----:B------:R-:W-:Y:S01]  /*61e0*/  IMAD R21, R47, R25, RZ ;  /* 0x000000192f157224 */ /* 0x000fe200078e02ff */
[----:B------:R-:W-:Y:S01]  /*61f0*/  SHF.R.S32.HI R49, RZ, 0x18, R54 ;  /* 0x00000018ff317819 */ /* 0x000fe20000011436 */
[----:B------:R-:W-:Y:S01]  /*6200*/  IMAD R23, R51, R50, R23 ;  /* 0x0000003233177224 */ /* 0x000fe200078e0217 */
[----:B------:R-:W-:Y:S01]  /*6210*/  SHF.R.S32.HI R51, RZ, 0x18, R61 ;  /* 0x00000018ff337819 */ /* 0x000fe2000001143d */
[----:B------:R-:W-:Y:S01]  /*6220*/  IMAD R22, R47, R26, RZ ;  /* 0x0000001a2f167224 */ /* 0x000fe200078e02ff */
[----:B------:R-:W-:Y:S01]  /*6230*/  SHF.R.S32.HI R54, RZ, 0x18, R63 ;  /* 0x00000018ff367819 */ /* 0x000fe2000001143f */
[----:B------:R-:W-:Y:S01]  /*6240*/  IMAD R20, R53, R50, R20 ;  /* 0x0000003235147224 */ /* 0x000fe200078e0214 */
[----:B------:R-:W-:Y:S01]  /*6250*/  I2IP.S8.S32.SAT R76, R23, R18, RZ ;  /* 0x00000012174c7239 */ /* 0x000fe200000014ff */
[----:B------:R-:W-:Y:S01]  /*6260*/  IMAD R27, R47, R27, RZ ;  /* 0x0000001b2f1b7224 */ /* 0x000fe200078e02ff */
[----:B------:R-:W-:Y:S01]  /*6270*/  SHF.L.U32 R53, R62, 0x8, RZ ;  /* 0x000000083e357819 */ /* 0x000fe200000006ff */
[-C--:B------:R-:W-:Y:S01]  /*6280*/  IMAD R21, R52, R50.reuse, R21 ;  /* 0x0000003234157224 */ /* 0x080fe200078e0215 */
[C---:B------:R-:W-:Y:S01]  /*6290*/  SHF.L.U32 R52, R62.reuse, 0x10, RZ ;  /* 0x000000103e347819 */ /* 0x040fe200000006ff */
[----:B------:R-:W-:Y:S01]  /*62a0*/  IMAD R22, R49, R50, R22 ;  /* 0x0000003231167224 */ /* 0x000fe200078e0216 */
[----:B------:R-:W-:Y:S01]  /*62b0*/  PRMT R49, R62, 0x8880, RZ ;  /* 0x000088803e317816 */ /* 0x000fe200000000ff */
[----:B------:R-:W-:Y:S01]  /*62c0*/  IMAD R24, R47, R28, RZ ;  /* 0x0000001c2f187224 */ /* 0x000fe200078e02ff */
[----:B------:R-:W-:Y:S01]  /*62d0*/  I2IP.S8.S32.SAT R76, R17, R16, R76 ;  /* 0x00000010114c7239 */ /* 0x000fe2000000144c */
[----:B------:R-:W-:Y:S01]  /*62e0*/  IMAD R27, R51, R50, R27 ;  /* 0x00000032331b7224 */ /* 0x000fe200078e021b */
[----:B------:R-:W-:Y:S01]  /*62f0*/  SHF.R.S32.HI R51, RZ, 0x18, R52 ;  /* 0x00000018ff337819 */ /* 0x000fe20000011434 */
[C---:B------:R-:W-:Y:S01]  /*6300*/  IMAD R25, R47.reuse, R29, RZ ;  /* 0x0000001d2f197224 */ /* 0x040fe200078e02ff */
[----:B------:R-:W-:Y:S01]  /*6310*/  SHF.R.S32.HI R53, RZ, 0x18, R53 ;  /* 0x00000018ff357819 */ /* 0x000fe20000011435 */
[----:B------:R-:W-:Y:S01]  /*6320*/  IMAD R26, R47, R30, RZ ;  /* 0x0000001e2f1a7224 */ /* 0x000fe200078e02ff */
[----:B------:R-:W-:Y:S01]  /*6330*/  I2IP.S8.S32.SAT R77, R27, R22, RZ ;  /* 0x000000161b4d7239 */ /* 0x000fe200000014ff */
[-C--:B------:R-:W-:Y:S01]  /*6340*/  IMAD R24, R49, R50.reuse, R24 ;  /* 0x0000003231187224 */ /* 0x080fe200078e0218 */
[----:B------:R-:W-:Y:S01]  /*6350*/  SHF.L.U32 R52, R63, 0x10, RZ ;  /* 0x000000103f347819 */ /* 0x000fe200000006ff */
[----:B------:R-:W-:Y:S01]  /*6360*/  IMAD R25, R51, R50, R25 ;  /* 0x0000003233197224 */ /* 0x000fe200078e0219 */
[----:B------:R-:W-:Y:S01]  /*6370*/  I2IP.S8.S32.SAT R77, R21, R20, R77 ;  /* 0x00000014154d7239 */ /* 0x000fe2000000144d */
[----:B------:R-:W-:Y:S01]  /*6380*/  IMAD R26, R53, R50, R26 ;  /* 0x00000032351a7224 */ /* 0x000fe200078e021a */
[----:B------:R-:W-:Y:S01]  /*6390*/  SHF.R.S32.HI R49, RZ, 0x18, R62 ;  /* 0x00000018ff317819 */ /* 0x000fe2000001143e */
[----:B------:R-:W-:Y:S01]  /*63a0*/  IMAD R31, R47, R31, RZ ;  /* 0x0000001f2f1f7224 */ /* 0x000fe200078e02ff */
[C---:B------:R-:W-:Y:S01]  /*63b0*/  PRMT R51, R63.reuse, 0x8880, RZ ;  /* 0x000088803f337816 */ /* 0x040fe200000000ff */
[----:B------:R-:W-:Y:S01]  /*63c0*/  IMAD.SHL.U32 R53, R63, 0x100, RZ ;  /* 0x000001003f357824 */ /* 0x000fe200078e00ff */
[----:B------:R-:W-:Y:S01]  /*63d0*/  SHF.R.S32.HI R52, RZ, 0x18, R52 ;  /* 0x00000018ff347819 */ /* 0x000fe20000011434 */
[C---:B------:R-:W-:Y:S02]  /*63e0*/  IMAD R28, R47.reuse, R32, RZ ;  /* 0x000000202f1c7224 */ /* 0x040fe400078e02ff */
[----:B------:R-:W-:Y:S01]  /*63f0*/  IMAD R29, R47, R33, RZ ;  /* 0x000000212f1d7224 */ /* 0x000fe200078e02ff */
[----:B------:R-:W-:Y:S01]  /*6400*/  SHF.R.S32.HI R53, RZ, 0x18, R53 ;  /* 0x00000018ff357819 */ /* 0x000fe20000011435 */
[-C--:B------:R-:W-:Y:S02]  /*6410*/  IMAD R31, R49, R50.reuse, R31 ;  /* 0x00000032311f7224 */ /* 0x080fe400078e021f */
[----:B------:R-:W-:Y:S02]  /*6420*/  IMAD R28, R51, R50, R28 ;  /* 0x00000032331c7224 */ /* 0x000fe400078e021c */
[----:B------:R-:W-:Y:S01]  /*6430*/  IMAD R30, R47, R34, RZ ;  /* 0x000000222f1e7224 */ /* 0x000fe200078e02ff */
[----:B------:R-:W-:Y:S01]  /*6440*/  I2IP.S8.S32.SAT R55, R31, R26, RZ ;  /* 0x0000001a1f377239 */ /* 0x000fe200000014ff */
[----:B------:R-:W-:Y:S02]  /*6450*/  IMAD R29, R52, R50, R29 ;  /* 0x00000032341d7224 */ /* 0x000fe400078e021d */
[----:B------:R-:W-:Y:S01]  /*6460*/  IMAD R35, R47, R35, RZ ;  /* 0x000000232f237224 */ /* 0x000fe200078e02ff */
[----:B------:R-:W-:Y:S01]  /*6470*/  I2IP.S8.S32.SAT R78, R25, R24, R55 ;  /* 0x00000018194e7239 */ /* 0x000fe20000001437 */
[-C--:B------:R-:W-:Y:S01]  /*6480*/  IMAD R30, R53, R50.reuse, R30 ;  /* 0x00000032351e7224 */ /* 0x080fe200078e021e */
[----:B------:R-:W-:Y:S01]  /*6490*/  LEA R55, R100, UR49, 0x3 ;  /* 0x0000003164377c11 */ /* 0x000fe2000f8e18ff */
[----:B------:R-:W-:Y:S05]  /*64a0*/  IMAD R35, R54, R50, R35 ;  /* 0x0000003236237224 */ /* 0x000fea00078e0223 */
[----:B------:R-:W-:Y:S04]  /*64b0*/  I2IP.S8.S32.SAT R73, R35, R30, RZ ;  /* 0x0000001e23497239 */ /* 0x000fe800000014ff */
[----:B------:R-:W-:Y:S05]  /*64c0*/  I2IP.S8.S32.SAT R79, R29, R28, R73 ;  /* 0x0000001c1d4f7239 */ /* 0x000fea0000001449 */
[----:B------:R1:W-:Y:S01]  /*64d0*/  STS.128 [R109+0x4210], R76 ;  /* 0x0042104c6d007388 */ /* 0x0003e20000000c00 */
[----:B------:R-:W-:Y:S01]  /*64e0*/  @!PT LDS RZ, [RZ] ;  /* 0x00000000fffff984 */ /* 0x000fe20000000800 */
[----:B------:R-:W-:Y:S01]  /*64f0*/  @!PT LDS RZ, [RZ] ;  /* 0x00000000fffff984 */ /* 0x000fe20000000800 */
[----:B------:R-:W-:Y:S01]  /*6500*/  @!PT LDS RZ, [RZ] ;  /* 0x00000000fffff984 */ /* 0x000fe20000000800 */
[----:B------:R-:W-:Y:S01]  /*6510*/  @!PT LDS RZ, [RZ] ;  /* 0x00000000fffff984 */ /* 0x000fe20000000800 */
[----:B------:R2:W-:Y:S07]  /*6520*/  MEMBAR.ALL.CTA ;  /* 0x0000000000007992 */ /* 0x0005ee0000008000 */
[----:B--2---:R-:W2:Y:S02]  /*6530*/  FENCE.VIEW.ASYNC.S ;  /* 0x00000000000073c6 */ /* 0x004ea40000000000 */
[----:B--2---:R-:W-:Y:S06]  /*6540*/  BAR.SYNC.DEFER_BLOCKING 0x1, 0x80 ;  /* 0x0042000000007b1d */ /* 0x004fec0000010000 */
[----:B------:R-:W-:Y:S05]  /*6550*/  @P0 BRA `(.L_x_99) ;  /* 0x0000000000280947 */ /* 0x000fea0003800000 */
[----:B------:R-:W-:Y:S02]  /*6560*/  UIADD3 UR4, UPT, UPT, UR49, 0x4200, URZ ;  /* 0x0000420031047890 */ /* 0x000fe4000fffe0ff */
[----:B------:R-:W-:Y:S01]  /*6570*/  UIADD3 UR6, UP0, UPT, UR52, 0x680, URZ ;  /* 0x0000068034067890 */ /* 0x000fe2000ff1e0ff */
[----:B------:R-:W-:Y:S03]  /*6580*/  UMOV UR43, UR36 ;  /* 0x00000024002b7c82 */ /* 0x000fe60008000000 */
[----:B------:R-:W-:Y:S01]  /*6590*/  MOV R104, UR4 ;  /* 0x0000000400687c02 */ /* 0x000fe20008000f00 */
[----:B------:R-:W-:Y:S03]  /*65a0*/  UIADD3.X UR7, UPT, UPT, URZ, UR53, URZ, UP0, !UPT ;  /* 0x00000035ff077290 */ /* 0x000fe600087fe4ff */
[----:B------:R-:W-:Y:S11]  /*65b0*/  R2UR UR40, R104 ;  /* 0x00000000682872ca */ /* 0x000ff600000e0000 */
[----:B------:R-:W-:Y:S02]  /*65c0*/  @!UPT UIADD3 URZ, UPT, UPT, URZ, URZ, URZ ;  /* 0x000000fffffff290 */ /* 0x000fe4000fffe0ff */
[----:B------:R2:W-:Y:S01]  /*65d0*/  UTMASTG.3D [UR40], [UR6] ;  /* 0x00000028060073b5 */ /* 0x0005e20008010000 */
[----:B------:R0:W-:Y:S01]  /*65e0*/  UTMACMDFLUSH ;  /* 0x00000000000079b7 */ /* 0x0001e20000000000 */
[----:B--2---:R-:W-:Y:S04]  /*65f0*/  DEPBAR.LE SB0, 0x1 ;  /* 0x000080400000791a */ /* 0x004fe80000000000 */
.L_x_99:
[----:B------:R-:W-:Y:S05]  /*6600*/  BSYNC.RECONVERGENT B0 ;  /* 0x0000000000007941 */ /* 0x000fea0003800200 */
.L_x_98:
[----:B------:R-:W-:Y:S06]  /*6610*/  BAR.SYNC.DEFER_BLOCKING 0x1, 0x80 ;  /* 0x0042000000007b1d */ /* 0x000fec0000010000 */
[----:B------:R-:W2:Y:S01]  /*6620*/  @P6 SYNCS.PHASECHK.TRANS64.TRYWAIT P0, [R55+URZ+0x40], R74 ;  /* 0x0000404a370065a7 */ /* 0x000ea200080011ff */
[----:B------:R-:W-:Y:S01]  /*6630*/  BSSY B1, `(.L_x_100) ;  /* 0x000001f000017945 */ /* 0x000fe20003800000 */
[----:B--2---:R-:W-:Y:S03]  /*6640*/  @P6 SEL R64, RZ, 0x1, !P0 ;  /* 0x00000001ff406807 */ /* 0x004fe60004000000 */
[----:B------:R-:W-:Y:S05]  /*6650*/  @!P6 BRA `(.L_x_101) ;  /* 0x000000000070e947 */ /* 0x000fea0003800000 */
[----:B------:R-:W-:Y:S01]  /*6660*/  ISETP.NE.AND P1, PT, R65, RZ, PT ;  /* 0x000000ff4100720c */ /* 0x000fe20003f25270 */
[----:B------:R-:W-:Y:S01]  /*6670*/  BSSY B0, `(.L_x_102) ;  /* 0x0000008000007945 */ /* 0x000fe20003800000 */
[----:B------:R-:W-:Y:S11]  /*6680*/  ISETP.NE.AND P0, PT, R64, RZ, PT ;  /* 0x000000ff4000720c */ /* 0x000ff60003f05270 */
[----:B------:R-:W-:Y:S04]  /*6690*/  @P1 IMAD R3, R100, 0x1000, R67 ;  /* 0x0000100064031824 */ /* 0x000fe800078e0243 */
[----:B------:R-:W-:Y:S01]  /*66a0*/  @P1 IMAD.IADD R2, R66, 0x1, R3 ;  /* 0x0000000142021824 */ /* 0x000fe200078e0203 */
[----:B------:R-:W-:Y:S06]  /*66b0*/  @P0 BRA `(.L_x_103) ;  /* 0x00000000000c0947 */ /* 0x000fec0003800000 */
[----:B------:R-:W-:Y:S04]  /*66c0*/  SHF.L.U32 R0, R99, 0x1f, RZ ;  /* 0x0000001f63007819 */ /* 0x000fe800000006ff */
[----:B------:R-:W2:Y:S02]  /*66d0*/  SYNCS.PHASECHK.TRANS64.TRYWAIT P0, [R55+URZ+0x40], R0 ;  /* 0x00004000370075a7 */ /* 0x000ea400080011ff */
[----:B--2---:R-:W-:Y:S05]  /*66e0*/  @!P0 BRA `(.L_x_104) ;  /* 0x0000003000d48947 */ /* 0x004fea0003800000 */
.L_x_103:
[----:B------:R-:W-:Y:S05]  /*66f0*/  BSYNC B0 ;  /* 0x0000000000007941 */ /* 0x000fea0003800000 */
.L_x_102:
[----:B------:R-:W-:Y:S01]  /*6700*/  ISETP.NE.AND P0, PT, R65, RZ, PT ;  /* 0x000000ff4100720c */ /* 0x000fe20003f05270 */
[----:B--2---:R-:W-:Y:S02]  /*6710*/  VIADD R55, R55, 0x60 ;  /* 0x0000006037377836 */ /* 0x004fe40000000000 */
[----:B------:R-:W-:Y:S02]  /*6720*/  IMAD.U32 R0, RZ, RZ, UR37 ;  /* 0x00000025ff007e24 */ /* 0x000fe4000f8e00ff */
[----:B------:R-:W-:Y:S03]  /*6730*/  VIADD R100, R100, 0x1 ;  /* 0x0000000164647836 */ /* 0x000fe60000000000 */
[----:B------:R-:W-:Y:S05]  /*6740*/  PRMT R0, R0, 0x654, R55 ;  /* 0x0000065400007816 */ /* 0x000fea0000000037 */
[----:B------:R2:W3:Y:S04]  /*6750*/  @P0 LDS.128 R56, [R3+0x200] ;  /* 0x0002000003380984 */ /* 0x0004e80000000c00 */
[----:B------:R2:W4:Y:S01]  /*6760*/  @P0 LDS.128 R60, [R2+0x210] ;  /* 0x00021000023c0984 */ /* 0x0005220000000c00 */
        /* <DEDUP_REMOVED lines=10> */
[----:B--23--:R-:W-:Y:S02]  /*6810*/  LOP3.LUT R99, R99, R0, RZ, 0x3c, !PT ;  /* 0x0000000063637212 */ /* 0x00cfe400078e3cff */
.L_x_101:
[----:B------:R-:W-:Y:S05]  /*6820*/  BSYNC B1 ;  /* 0x0000000000017941 */ /* 0x000fea0003800000 */
.L_x_100:
[----:B------:R-:W-:Y:S05]  /*6830*/  VIADD R3, R48, 0x40 ;  /* 0x0000004030037836 */ /* 0x000fea0000000000 */
[----:B------:R-:W-:Y:S04]  /*6840*/  SHF.R.U32.HI R3, RZ, 0x15, R3 ;  /* 0x00000015ff037819 */ /* 0x000fe80000011603 */
[----:B------:R-:W-:Y:S11]  /*6850*/  LOP3.LUT P0, RZ, R3, 0x3, R96, 0x48, !PT ;  /* 0x0000000303ff7812 */ /* 0x000ff60007804860 */
[----:B------:R-:W-:Y:S02]  /*6860*/  @!UPT UIADD3 URZ, UPT, UPT, URZ, URZ, URZ ;  /* 0x000000fffffff290 */ /* 0x000fe4000fffe0ff */
[----:B------:R-:W-:Y:S05]  /*6870*/  @!P0 BRA `(.L_x_105) ;  /* 0x0000000000408947 */ /* 0x000fea0003800000 */
[----:B------:R-:W2:Y:S01]  /*6880*/  LDCU.64 UR8, c[0x4][0x78] ;  /* 0x01000f00ff0877ac */ /* 0x000ea20008000a00 */
[----:B------:R-:W-:Y:S01]  /*6890*/  MOV R3, 0x0 ;  /* 0x0000000000037802 */ /* 0x000fe20000000f00 */
[----:B------:R-:W-:Y:S02]  /*68a0*/  HFMA2 R12, -RZ, RZ, 0, 5.9604644775390625e-08 ;  /* 0x00000001ff0c7431 */ /* 0x000fe400000001ff */
[----:B------:R-:W-:Y:S02]  /*68b0*/  IMAD.MOV.U32 R8, RZ, RZ, 0x192 ;  /* 0x00000192ff087424 */ /* 0x000fe400078e00ff */
[----:B------:R-:W-:Y:S01]  /*68c0*/  IMAD.MOV.U32 R13, RZ, RZ, RZ ;  /* 0x000000ffff0d7224 */ /* 0x000fe200078e00ff */
[----:B------:R-:W3:Y:S01]  /*68d0*/  LDCU.64 UR6, c[0x4][0x80] ;  /* 0x01001000ff0677ac */ /* 0x000ee20008000a00 */
[----:B------:R-:W1:Y:S01]  /*68e0*/  LDC.64 R2, c[0x4][R3] ;  /* 0x0100000003027b82 */ /* 0x000e620000000a00 */
[----:B------:R-:W5:Y:S01]  /*68f0*/  LDCU.64 UR4, c[0x4][0x18] ;  /* 0x01000300ff0477ac */ /* 0x000f620008000a00 */
[----:B--2---:R-:W-:Y:S01]  /*6900*/  MOV R5, UR9 ;  /* 0x0000000900057c02 */ /* 0x004fe20008000f00 */
[----:B------:R-:W-:Y:S01]  /*6910*/  IMAD.U32 R4, RZ, RZ, UR8 ;  /* 0x00000008ff047e24 */ /* 0x000fe2000f8e00ff */
[----:B---3--:R-:W-:Y:S01]  /*6920*/  MOV R7, UR7 ;  /* 0x0000000700077c02 */ /* 0x008fe20008000f00 */
[----:B------:R-:W-:Y:S01]  /*6930*/  IMAD.U32 R6, RZ, RZ, UR6 ;  /* 0x00000006ff067e24 */ /* 0x000fe2000f8e00ff */
[----:B-----5:R-:W-:Y:S01]  /*6940*/  MOV R11, UR5 ;  /* 0x00000005000b7c02 */ /* 0x020fe20008000f00 */
[----:B------:R-:W-:Y:S02]  /*6950*/  IMAD.U32 R10, RZ, RZ, UR4 ;  /* 0x00000004ff0a7e24 */ /* 0x000fe4000f8e00ff */
[----:B------:R-:W-:Y:S07]  /*6960*/  LEPC R20, `(.L_x_105) ;  /* 0x000000001014794e */ /* 0x000fee0000000000 */
[----:B-1--4-:R-:W-:Y:S05]  /*6970*/  CALL.ABS.NOINC R2 ;  /* 0x0000000002007343 */ /* 0x012fea0003c00000 */
.L_x_105:
[----:B------:R-:W-:Y:S01]  /*6980*/  SHF.L.U32 R51, R56, 0x10, RZ ;  /* 0x0000001038337819 */ /* 0x000fe200000006ff */
[----:B------:R-:W-:Y:S05]  /*6990*/  WARPSYNC.ALL ;  /* 0x0000000000007948 */ /* 0x000fea0003800000 */
[----:B------:R-:W-:Y:S01]  /*69a0*/  R2UR UR4, R48 ;  /* 0x00000000300472ca */ /* 0x000fe200000e0000 */
[----:B------:R-:W-:Y:S01]  /*69b0*/  BSSY.RECONVERGENT B0, `(.L_x_106) ;  /* 0x0000099000007945 */ /* 0x000fe20003800200 */
[C---:B------:R-:W-:Y:S02]  /*69c0*/  PRMT R49, R56.reuse, 0x8880, RZ ;  /* 0x0000888038317816 */ /* 0x040fe400000000ff */
[----:B------:R-:W-:Y:S02]  /*69d0*/  SHF.R.S32.HI R51, RZ, 0x18, R51 ;  /* 0x00000018ff337819 */ /* 0x000fe40000011433 */
[----:B------:R-:W-:Y:S02]  /*69e0*/  SHF.L.U32 R52, R56, 0x8, RZ ;  /* 0x0000000838347819 */ /* 0x000fe400000006ff */
[----:B------:R-:W-:Y:S02]  /*69f0*/  SHF.L.U32 R53, R57, 0x8, RZ ;  /* 0x0000000839357819 */ /* 0x000fe400000006ff */
[----:B------:R-:W-:Y:S02]  /*6a00*/  SHF.R.S32.HI R54, RZ, 0x18, R58 ;  /* 0x00000018ff367819 */ /* 0x000fe4000001143a */
[----:B------:R-:W-:Y:S01]  /*6a10*/  SHF.R.S32.HI R53, RZ, 0x18, R53 ;  /* 0x00000018ff357819 */ /* 0x000fe20000011435 */
[----:B------:R-:W-:Y:S01]  /*6a20*/  LDTM.16dp32bit_t0_t15.x32 R4, tmem[UR4+0x40] ;  /* 0x00004004000479ee */ /* 0x000fe20008a80000 */
[----:B------:R-:W2:Y:S01]  /*6a30*/  LDTM.16dp32bit_t16_t31.x32 R4, tmem[UR4+0x60] ;  /* 0x00006004000479ee */ /* 0x000ea20008aa0000 */
[----:B----4-:R-:W-:Y:S02]  /*6a40*/  SHF.L.U32 R55, R62, 0x8, RZ ;  /* 0x000000083e377819 */ /* 0x010fe400000006ff */
[----:B------:R-:W-:Y:S02]  /*6a50*/  ISETP.NE.AND P0, PT, R105, RZ, PT ;  /* 0x000000ff6900720c */ /* 0x000fe40003f05270 */
[----:B------:R-:W-:Y:S02]  /*6a60*/  SHF.R.S32.HI R55, RZ, 0x18, R55 ;  /* 0x00000018ff377819 */ /* 0x000fe40000011437 */
[----:B------:R-:W-:Y:S01]  /*6a70*/  ISETP.NE.AND P6, PT, R72, RZ, PT ;  /* 0x000000ff4800720c */ /* 0x000fe20003fc5270 */
[C---:B--2---:R-:W-:Y:S02]  /*6a80*/  IMAD R0, R47.reuse, R4, RZ ;  /* 0x000000042f007224 */ /* 0x044fe400078e02ff */
        /* <DEDUP_REMOVED lines=12> */
[C---:B------:R-:W-:Y:S01]  /*6b50*/  IMAD R4, R47.reuse, R8, RZ ;  /* 0x000000082f047224 */ /* 0x040fe200078e02ff */
[----:B------:R-:W-:Y:S01]  /*6b60*/  SHF.L.U32 R52, R58, 0x10, RZ ;  /* 0x000000103a347819 */ /* 0x000fe200000006ff */
[----:B------:R-:W-:Y:S01]  /*6b70*/  IMAD R5, R47, R9, RZ ;  /* 0x000000092f057224 */ /* 0x000fe200078e02ff */
[----:B-1----:R-:W-:Y:S01]  /*6b80*/  I2IP.S8.S32.SAT R69, R7, R3, RZ ;  /* 0x0000000307457239 */ /* 0x002fe200000014ff */
[----:B------:R-:W-:Y:S01]  /*6b90*/  IMAD R6, R47, R10, RZ ;  /* 0x0000000a2f067224 */ /* 0x000fe200078e02ff */
[----:B------:R-:W-:Y:S01]  /*6ba0*/  SHF.R.S32.HI R52, RZ, 0x18, R52 ;  /* 0x00000018ff347819 */ /* 0x000fe20000011434 */
[----:B------:R-:W-:Y:S01]  /*6bb0*/  IMAD R4, R49, R50, R4 ;  /* 0x0000003231047224 */ /* 0x000fe200078e0204 */
[----:B------:R-:W-:Y:S01]  /*6bc0*/  I2IP.S8.S32.SAT R68, R2, R0, R69 ;  /* 0x0000000002447239 */ /* 0x000fe20000001445 */
[-C--:B------:R-:W-:Y:S01]  /*6bd0*/  IMAD R5, R51, R50.reuse, R5 ;  /* 0x0000003233057224 */ /* 0x080fe200078e0205 */
[----:B------:R-:W-:Y:S01]  /*6be0*/  SHF.R.S32.HI R49, RZ, 0x18, R57 ;  /* 0x00000018ff317819 */ /* 0x000fe20000011439 */
[----:B------:R-:W-:Y:S01]  /*6bf0*/  IMAD R11, R47, R11, RZ ;  /* 0x0000000b2f0b7224 */ /* 0x000fe200078e02ff */
[C---:B------:R-:W-:Y:S01]  /*6c00*/  PRMT R51, R58.reuse, 0x8880, RZ ;  /* 0x000088803a337816 */ /* 0x040fe200000000ff */
[----:B------:R-:W-:Y:S01]  /*6c10*/  IMAD R6, R53, R50, R6 ;  /* 0x0000003235067224 */ /* 0x000fe200078e0206 */
[----:B------:R-:W-:Y:S01]  /*6c20*/  SHF.L.U32 R53, R58, 0x8, RZ ;  /* 0x000000083a357819 */ /* 0x000fe200000006ff */
[C---:B------:R-:W-:Y:S02]  /*6c30*/  IMAD R8, R47.reuse, R12, RZ ;  /* 0x0000000c2f087224 */ /* 0x040fe400078e02ff */
[----:B------:R-:W-:Y:S01]  /*6c40*/  IMAD R9, R47, R13, RZ ;  /* 0x0000000d2f097224 */ /* 0x000fe200078e02ff */
[----:B------:R-:W-:Y:S01]  /*6c50*/  SHF.R.S32.HI R53, RZ, 0x18, R53 ;  /* 0x00000018ff357819 */ /* 0x000fe20000011435 */
[----:B------:R-:W-:Y:S01]  /*6c60*/  IMAD R11, R49, R50, R11 ;  /* 0x00000032310b7224 */ /* 0x000fe200078e020b */
[----:B------:R-:W-:Y:S01]  /*6c70*/  PRMT R49, R59, 0x8880, RZ ;  /* 0x000088803b317816 */ /* 0x000fe200000000ff */
[----:B------:R-:W-:Y:S02]  /*6c80*/  IMAD R10, R47, R14, RZ ;  /* 0x0000000e2f0a7224 */ /* 0x000fe400078e02ff */
[----:B------:R-:W-:Y:S01]  /*6c90*/  IMAD R8, R51, R50, R8 ;  /* 0x0000003233087224 */ /* 0x000fe200078e0208 */
[----:B------:R-:W-:Y:S01]  /*6ca0*/  I2IP.S8.S32.SAT R70, R11, R6, RZ ;  /* 0x000000060b467239 */ /* 0x000fe200000014ff */
[-C--:B------:R-:W-:Y:S01]  /*6cb0*/  IMAD R9, R52, R50.reuse, R9 ;  /* 0x0000003234097224 */ /* 0x080fe200078e0209 */
[----:B------:R-:W-:Y:S01]  /*6cc0*/  SHF.L.U32 R51, R59, 0x10, RZ ;  /* 0x000000103b337819 */ /* 0x000fe200000006ff */
[----:B------:R-:W-:Y:S01]  /*6cd0*/  IMAD R10, R53, R50, R10 ;  /* 0x00000032350a7224 */ /* 0x000fe200078e020a */
[----:B------:R-:W-:Y:S01]  /*6ce0*/  I2IP.S8.S32.SAT R69, R5, R4, R70 ;  /* 0x0000000405457239 */ /* 0x000fe20000001446 */
[----:B------:R-:W-:Y:S01]  /*6cf0*/  IMAD R15, R47, R15, RZ ;  /* 0x0000000f2f0f7224 */ /* 0x000fe200078e02ff */
[----:B------:R-:W-:Y:S01]  /*6d00*/  SHF.R.S32.HI R51, RZ, 0x18, R51 ;  /* 0x00000018ff337819 */ /* 0x000fe20000011433 */
[----:B------:R-:W-:Y:S01]  /*6d10*/  IMAD.SHL.U32 R53, R59, 0x100, RZ ;  /* 0x000001003b357824 */ /* 0x000fe200078e00ff */
[----:B------:R-:W-:Y:S01]  /*6d20*/  SHF.R.S32.HI R52, RZ, 0x18, R59 ;  /* 0x00000018ff347819 */ /* 0x000fe2000001143b */
[C---:B------:R-:W-:Y:S02]  /*6d30*/  IMAD R12, R47.reuse, R16, RZ ;  /* 0x000000102f0c7224 */ /* 0x040fe400078e02ff */
[----:B------:R-:W-:Y:S01]  /*6d40*/  IMAD R13, R47, R17, RZ ;  /* 0x000000112f0d7224 */ /* 0x000fe200078e02ff */
[----:B------:R-:W-:Y:S01]  /*6d50*/  SHF.R.S32.HI R53, RZ, 0x18, R53 ;  /* 0x00000018ff357819 */ /* 0x000fe20000011435 */
[----:B------:R-:W-:Y:S01]  /*6d60*/  IMAD R15, R54, R50, R15 ;  /* 0x00000032360f7224 */ /* 0x000fe200078e020f */
[----:B------:R-:W-:Y:S01]  /*6d70*/  SHF.L.U32 R54, R61, 0x10, RZ ;  /* 0x000000103d367819 */ /* 0x000fe200000006ff */
[----:B------:R-:W-:Y:S02]  /*6d80*/  IMAD R14, R47, R18, RZ ;  /* 0x000000122f0e7224 */ /* 0x000fe400078e02ff */
[----:B------:R-:W-:Y:S01]  /*6d90*/  IMAD R12, R49, R50, R12 ;  /* 0x00000032310c7224 */ /* 0x000fe200078e020c */
[----:B------:R-:W-:Y:S01]  /*6da0*/  I2IP.S8.S32.SAT R71, R15, R10, RZ ;  /* 0x0000000a0f477239 */ /* 0x000fe200000014ff */
[----:B------:R-:W-:Y:S01]  /*6db0*/  IMAD R19, R47, R19, RZ ;  /* 0x000000132f137224 */ /* 0x000fe200078e02ff */
[----:B------:R-:W-:Y:S01]  /*6dc0*/  PRMT R49, R60, 0x8880, RZ ;  /* 0x000088803c317816 */ /* 0x000fe200000000ff */
[----:B------:R-:W-:Y:S01]  /*6dd0*/  IMAD R13, R51, R50, R13 ;  /* 0x00000032330d7224 */ /* 0x000fe200078e020d */
[----:B------:R-:W-:Y:S01]  /*6de0*/  I2IP.S8.S32.SAT R70, R9, R8, R71 ;  /* 0x0000000809467239 */ /* 0x000fe20000001447 */
[----:B------:R-:W-:Y:S01]  /*6df0*/  IMAD R16, R47, R20, RZ ;  /* 0x000000142f107224 */ /* 0x000fe200078e02ff */
[----:B------:R-:W-:Y:S01]  /*6e00*/  SHF.R.S32.HI R54, RZ, 0x18, R54 ;  /* 0x00000018ff367819 */ /* 0x000fe20000011436 */
[-C--:B------:R-:W-:Y:S01]  /*6e10*/  IMAD R14, R53, R50.reuse, R14 ;  /* 0x00000032350e7224 */ /* 0x080fe200078e020e */
[----:B------:R-:W-:Y:S01]  /*6e20*/  PRMT R53, R61, 0x8880, RZ ;  /* 0x000088803d357816 */ /* 0x000fe200000000ff */
[-C--:B------:R-:W-:Y:S01]  /*6e30*/  IMAD R19, R52, R50.reuse, R19 ;  /* 0x0000003234137224 */ /* 0x080fe200078e0213 */
[----:B------:R-:W-:Y:S01]  /*6e40*/  SHF.R.S32.HI R52, RZ, 0x18, R60 ;  /* 0x00000018ff347819 */ /* 0x000fe2000001143c */
[----:B------:R-:W-:Y:S01]  /*6e50*/  IMAD R16, R49, R50, R16 ;  /* 0x0000003231107224 */ /* 0x000fe200078e0210 */
[C---:B------:R-:W-:Y:S01]  /*6e60*/  SHF.L.U32 R49, R60.reuse, 0x10, RZ ;  /* 0x000000103c317819 */ /* 0x040fe200000006ff */
[C---:B------:R-:W-:Y:S01]  /*6e70*/  IMAD R17, R47.reuse, R21, RZ ;  /* 0x000000152f117224 */ /* 0x040fe200078e02ff */
[----:B------:R-:W-:Y:S01]  /*6e80*/  SHF.L.U32 R51, R60, 0x8, RZ ;  /* 0x000000083c337819 */ /* 0x000fe200000006ff */
[C---:B------:R-:W-:Y:S01]  /*6e90*/  IMAD R18, R47.reuse, R22, RZ ;  /* 0x000000162f127224 */ /* 0x040fe200078e02ff */
[----:B------:R-:W-:Y:S01]  /*6ea0*/  SHF.R.S32.HI R49, RZ, 0x18, R49 ;  /* 0x00000018ff317819 */ /* 0x000fe20000011431 */
[C---:B------:R-:W-:Y:S01]  /*6eb0*/  IMAD R23, R47.reuse, R23, RZ ;  /* 0x000000172f177224 */ /* 0x040fe200078e02ff */
[----:B------:R-:W-:Y:S01]  /*6ec0*/  SHF.R.S32.HI R51, RZ, 0x18, R51 ;  /* 0x00000018ff337819 */ /* 0x000fe20000011433 */
[----:B------:R-:W-:Y:S01]  /*6ed0*/  IMAD R20, R47, R24, RZ ;  /* 0x000000182f147224 */ /* 0x000fe200078e02ff */
[----:B------:R-:W-:Y:S01]  /*6ee0*/  I2IP.S8.S32.SAT R71, R19, R14, RZ ;  /* 0x0000000e13477239 */ /* 0x000fe200000014ff */
[----:B------:R-:W-:Y:S02]  /*6ef0*/  IMAD R17, R49, R50, R17 ;  /* 0x0000003231117224 */ /* 0x000fe400078e0211 */
[----:B------:R-:W-:Y:S01]  /*6f00*/  IMAD.SHL.U32 R49, R61, 0x100, RZ ;  /* 0x000001003d317824 */ /* 0x000fe200078e00ff */
[----:B------:R-:W-:Y:S01]  /*6f10*/  I2IP.S8.S32.SAT R71, R13, R12, R71 ;  /* 0x0000000c0d477239 */ /* 0x000fe20000001447 */
[-C--:B------:R-:W-:Y:S01]  /*6f20*/  IMAD R18, R51, R50.reuse, R18 ;  /* 0x0000003233127224 */ /* 0x080fe200078e0212 */
[----:B------:R-:W-:Y:S01]  /*6f30*/  SHF.R.S32.HI R51, RZ, 0x18, R61 ;  /* 0x00000018ff337819 */ /* 0x000fe2000001143d */
[C---:B------:R-:W-:Y:S01]  /*6f40*/  IMAD R21, R47.reuse, R25, RZ ;  /* 0x000000192f157224 */ /* 0x040fe200078e02ff */
[----:B------:R-:W-:Y:S01]  /*6f50*/  SHF.R.S32.HI R49, RZ, 0x18, R49 ;  /* 0x00000018ff317819 */ /* 0x000fe20000011431 */
[----:B------:R-:W-:Y:S01]  /*6f60*/  IMAD R23, R52, R50, R23 ;  /* 0x0000003234177224 */ /* 0x000fe200078e0217 */
[----:B------:R1:W-:Y:S01]  /*6f70*/  STS.128 [R95+UR49+0x5200], R68 ;  /* 0x005200445f007988 */ /* 0x0003e20008000c31 */
[----:B------:R-:W-:Y:S01]  /*6f80*/  IMAD R22, R47, R26, RZ ;  /* 0x0000001a2f167224 */ /* 0x000fe200078e02ff */
[C---:B------:R-:W-:Y:S01]  /*6f90*/  SHF.L.U32 R52, R62.reuse, 0x10, RZ ;  /* 0x000000103e347819 */ /* 0x040fe200000006ff */
        /* <DEDUP_REMOVED lines=9> */
[----:B------:R-:W-:Y:S01]  /*7030*/  SHF.R.S32.HI R49, RZ, 0x18, R62 ;  /* 0x00000018ff317819 */ /* 0x000fe2000001143e */
[----:B------:R-:W-:Y:S01]  /*7040*/  IMAD R25, R47, R29, RZ ;  /* 0x0000001d2f197224 */ /* 0x000fe200078e02ff */
[----:B------:R-:W-:Y:S01]  /*7050*/  SHF.R.S32.HI R54, RZ, 0x18, R63 ;  /* 0x00000018ff367819 */ /* 0x000fe2000001143f */
[-C--:B------:R-:W-:Y:S01]  /*7060*/  IMAD R27, R51, R50.reuse, R27 ;  /* 0x00000032331b7224 */ /* 0x080fe200078e021b */
[----:B------:R-:W-:Y:S01]  /*7070*/  PRMT R51, R63, 0x8880, RZ ;  /* 0x000088803f337816 */ /* 0x000fe200000000ff */
[----:B------:R-:W-:Y:S01]  /*7080*/  IMAD R24, R53, R50, R24 ;  /* 0x0000003235187224 */ /* 0x000fe200078e0218 */
[----:B------:R-:W-:Y:S01]  /*7090*/  SHF.L.U32 R53, R63, 0x8, RZ ;  /* 0x000000083f357819 */ /* 0x000fe200000006ff */
[----:B------:R-:W-:Y:S01]  /*70a0*/  IMAD R26, R47, R30, RZ ;  /* 0x0000001e2f1a7224 */ /* 0x000fe200078e02ff */
[----:B------:R-:W-:Y:S01]  /*70b0*/  I2IP.S8.S32.SAT R73, R27, R22, RZ ;  /* 0x000000161b497239 */ /* 0x000fe200000014ff */
[----:B------:R-:W-:Y:S01]  /*70c0*/  IMAD R25, R52, R50, R25 ;  /* 0x0000003234197224 */ /* 0x000fe200078e0219 */
[----:B------:R-:W-:Y:S01]  /*70d0*/  SHF.L.U32 R52, R63, 0x10, RZ ;  /* 0x000000103f347819 */ /* 0x000fe200000006ff */
[C---:B------:R-:W-:Y:S01]  /*70e0*/  IMAD R31, R47.reuse, R31, RZ ;  /* 0x0000001f2f1f7224 */ /* 0x040fe200078e02ff */
[----:B------:R-:W-:Y:S01]  /*70f0*/  SHF.R.S32.HI R53, RZ, 0x18, R53 ;  /* 0x00000018ff357819 */ /* 0x000fe20000011435 */
[----:B------:R-:W-:Y:S01]  /*7100*/  IMAD R28, R47, R32, RZ ;  /* 0x000000202f1c7224 */ /* 0x000fe200078e02ff */
[----:B------:R-:W-:Y:S01]  /*7110*/  SHF.R.S32.HI R52, RZ, 0x18, R52 ;  /* 0x00000018ff347819 */ /* 0x000fe20000011434 */
[----:B------:R-:W-:Y:S01]  /*7120*/  IMAD R26, R55, R50, R26 ;  /* 0x00000032371a7224 */ /* 0x000fe200078e021a */
[----:B------:R-:W-:Y:S01]  /*7130*/  I2IP.S8.S32.SAT R77, R21, R20, R73 ;  /* 0x00000014154d7239 */ /* 0x000fe20000001449 */
[----:B------:R-:W-:Y:S01]  /*7140*/  IMAD R29, R47, R33, RZ ;  /* 0x000000212f1d7224 */ /* 0x000fe200078e02ff */
[----:B------:R-:W-:Y:S01]  /*7150*/  LEA R73, R100, UR49, 0x3 ;  /* 0x0000003164497c11 */ /* 0x000fe2000f8e18ff */
        /* <DEDUP_REMOVED lines=8> */
[----:B------:R-:W-:Y:S01]  /*71e0*/  @P6 SHF.L.U32 R74, R99, 0x1f, RZ ;  /* 0x0000001f634a6819 */ /* 0x000fe200000006ff */
        /* <DEDUP_REMOVED lines=12> */
[----:B------:R-:W-:Y:S02]  /*72b0*/  UIADD3 UR8, UP0, UPT, UR52, 0x680, URZ ;  /* 0x0000068034087890 */ /* 0x000fe4000ff1e0ff */
[----:B------:R-:W-:Y:S02]  /*72c0*/  UIADD3 UR5, UPT, UPT, UR41, 0x40, URZ ;  /* 0x0000004029057890 */ /* 0x000fe4000fffe0ff */
[----:B------:R-:W-:Y:S02]  /*72d0*/  UIADD3 UR4, UPT, UPT, UR49, 0x5200, URZ ;  /* 0x0000520031047890 */ /* 0x000fe4000fffe0ff */
[----:B------:R-:W-:Y:S01]  /*72e0*/  UIADD3.X UR9, UPT, UPT, URZ, UR53, URZ, UP0, !UPT ;  /* 0x00000035ff097290 */ /* 0x000fe200087fe4ff */
[----:B------:R-:W-:Y:S01]  /*72f0*/  UMOV UR6, UR42 ;  /* 0x0000002a00067c82 */ /* 0x000fe20008000000 */
[----:B------:R-:W-:Y:S07]  /*7300*/  UMOV UR7, UR36 ;  /* 0x0000002400077c82 */ /* 0x000fee0008000000 */
[----:B------:R2:W-:Y:S01]  /*7310*/  UTMASTG.3D [UR4], [UR8] ;  /* 0x00000004080073b5 */ /* 0x0005e20008010000 */
[----:B------:R0:W-:Y:S01]  /*7320*/  UTMACMDFLUSH ;  /* 0x00000000000079b7 */ /* 0x0001e20000000000 */
[----:B--2---:R-:W-:Y:S04]  /*7330*/  DEPBAR.LE SB0, 0x1 ;  /* 0x000080400000791a */ /* 0x004fe80000000000 */
.L_x_107:
[----:B------:R-:W-:Y:S05]  /*7340*/  BSYNC.RECONVERGENT B0 ;  /* 0x0000000000007941 */ /* 0x000fea0003800200 */
.L_x_106:
        /* <DEDUP_REMOVED lines=14> */
.L_x_111:
[----:B------:R-:W-:Y:S05]  /*7430*/  BSYNC B0 ;  /* 0x0000000000007941 */ /* 0x000fea0003800000 */
.L_x_110:
        /* <DEDUP_REMOVED lines=18> */
.L_x_109:
[----:B------:R-:W-:Y:S05]  /*7560*/  BSYNC B1 ;  /* 0x0000000000017941 */ /* 0x000fea0003800000 */
.L_x_108:
        /* <DEDUP_REMOVED lines=21> */
.L_x_113:
        /* <DEDUP_REMOVED lines=8> */
[----:B------:R-:W-:Y:S02]  /*7740*/  ISETP.NE.AND P6, PT, R72, RZ, PT ;  /* 0x000000ff4800720c */ /* 0x000fe40003fc5270 */
[----:B------:R-:W-:Y:S01]  /*7750*/  SHF.R.S32.HI R53, RZ, 0x18, R53 ;  /* 0x00000018ff357819 */ /* 0x000fe20000011435 */
[----:B------:R-:W-:Y:S01]  /*7760*/  LDTM.16dp32bit_t0_t15.x32 R4, tmem[UR4+0x80] ;  /* 0x00008004000479ee */ /* 0x000fe20008a80000 */
[----:B------:R-:W2:Y:S01]  /*7770*/  LDTM.16dp32bit_t16_t31.x32 R4, tmem[UR4+0xa0] ;  /* 0x0000a004000479ee */ /* 0x000ea20008aa0000 */
[----:B------:R-:W-:Y:S02]  /*7780*/  SHF.R.S32.HI R54, RZ, 0x18, R58 ;  /* 0x00000018ff367819 */ /* 0x000fe4000001143a */
[----:B----4-:R-:W-:Y:S02]  /*7790*/  SHF.L.U32 R55, R62, 0x8, RZ ;  /* 0x000000083e377819 */ /* 0x010fe400000006ff */
[----:B------:R-:W-:Y:S02]  /*77a0*/  ISETP.NE.AND P0, PT, R105, RZ, PT ;  /* 0x000000ff6900720c */ /* 0x000fe40003f05270 */
[----:B------:R-:W-:Y:S01]  /*77b0*/  SHF.R.S32.HI R55, RZ, 0x18, R55 ;  /* 0x00000018ff377819 */ /* 0x000fe20000011437 */
        /* <DEDUP_REMOVED lines=132> */
[----:B------:R-:W-:Y:S02]  /*8000*/  UIADD3 UR8, UP0, UPT, UR52, 0x680, URZ ;  /* 0x0000068034087890 */ /* 0x000fe4000ff1e0ff */
[----:B------:R-:W-:Y:S02]  /*8010*/  UIADD3 UR5, UPT, UPT, UR41, 0x80, URZ ;  /* 0x0000008029057890 */ /* 0x000fe4000fffe0ff */
[----:B------:R-:W-:Y:S01]  /*8020*/  MOV R104, UR10 ;  /* 0x0000000a00687c02 */ /* 0x000fe20008000f00 */
[----:B------:R-:W-:Y:S01]  /*8030*/  UIADD3.X UR9, UPT, UPT, URZ, UR53, URZ, UP0, !UPT ;  /* 0x00000035ff097290 */ /* 0x000fe200087fe4ff */
[----:B------:R-:W-:Y:S02]  /*8040*/  UMOV UR6, UR42 ;  /* 0x0000002a00067c82 */ /* 0x000fe40008000000 */
[----:B------:R-:W-:Y:S01]  /*8050*/  R2UR UR4, R104 ;  /* 0x00000000680472ca */ /* 0x000fe200000e0000 */
[----:B------:R-:W-:Y:S11]  /*8060*/  UMOV UR7, UR36 ;  /* 0x0000002400077c82 */ /* 0x000ff60008000000 */
[----:B------:R-:W-:Y:S01]  /*8070*/  @!UPT UIADD3 URZ, UPT, UPT, URZ, URZ, URZ ;  /* 0x000000fffffff290 */ /* 0x000fe2000fffe0ff */
[----:B------:R2:W-:Y:S01]  /*8080*/  UTMASTG.3D [UR4], [UR8] ;  /* 0x00000004080073b5 */ /* 0x0005e20008010000 */
[----:B------:R0:W-:Y:S01]  /*8090*/  UTMACMDFLUSH ;  /* 0x00000000000079b7 */ /* 0x0001e20000000000 */
[----:B--2---:R-:W-:Y:S04]  /*80a0*/  DEPBAR.LE SB0, 0x1 ;  /* 0x000080400000791a */ /* 0x004fe80000000000 */
.L_x_115:
[----:B------:R-:W-:Y:S05]  /*80b0*/  BSYNC.RECONVERGENT B0 ;  /* 0x0000000000007941 */ /* 0x000fea0003800200 */
.L_x_114:
        /* <DEDUP_REMOVED lines=14> */
.L_x_119:
[----:B------:R-:W-:Y:S05]  /*81a0*/  BSYNC B0 ;  /* 0x0000000000007941 */ /* 0x000fea0003800000 */
.L_x_118:
        /* <DEDUP_REMOVED lines=18> */
.L_x_117:
[----:B------:R-:W-:Y:S05]  /*82d0*/  BSYNC B1 ;  /* 0x0000000000017941 */ /* 0x000fea0003800000 */
.L_x_116:
        /* <DEDUP_REMOVED lines=21> */
.L_x_121:
[----:B------:R-:W-:Y:S01]  /*8430*/  ISETP.NE.AND P0, PT, R105, RZ, PT ;  /* 0x000000ff6900720c */ /* 0x000fe20003f05270 */
[----:B------:R-:W-:Y:S05]  /*8440*/  WARPSYNC.ALL ;  /* 0x0000000000007948 */ /* 0x000fea0003800000 */
[----:B------:R-:W-:Y:S01]  /*8450*/  IMAD.SHL.U32 R80, R57, 0x100, RZ ;  /* 0x0000010039507824 */ /* 0x000fe200078e00ff */
[----:B------:R-:W-:Y:S01]  /*8460*/  R2UR UR4, R48 ;  /* 0x00000000300472ca */ /* 0x000fe200000e0000 */
[----:B-1----:R-:W-:Y:S01]  /*8470*/  IMAD.SHL.U32 R74, R59, 0x100, RZ ;  /* 0x000001003b4a7824 */ /* 0x002fe200078e00ff */
[C---:B------:R-:W-:Y:S01]  /*8480*/  SHF.L.U32 R51, R56.reuse, 0x10, RZ ;  /* 0x0000001038337819 */ /* 0x040fe200000006ff */
[----:B----4-:R-:W-:Y:S01]  /*8490*/  IMAD.SHL.U32 R68, R61, 0x100, RZ ;  /* 0x000001003d447824 */ /* 0x010fe200078e00ff */
[C---:B------:R-:W-:Y:S01]  /*84a0*/  PRMT R49, R56.reuse, 0x8880, RZ ;  /* 0x0000888038317816 */ /* 0x040fe200000000ff */
[----:B------:R-:W-:Y:S01]  /*84b0*/  BSSY.RECONVERGENT B0, `(.L_x_122) ;  /* 0x000009e000007945 */ /* 0x000fe20003800200 */
[----:B------:R-:W-:Y:S02]  /*84c0*/  SHF.L.U32 R53, R56, 0x8, RZ ;  /* 0x0000000838357819 */ /* 0x000fe400000006ff */
[----:B------:R-:W-:Y:S02]  /*84d0*/  SHF.R.S32.HI R51, RZ, 0x18, R51 ;  /* 0x00000018ff337819 */ /* 0x000fe40000011433 */
[C---:B------:R-:W-:Y:S02]  /*84e0*/  PRMT R82, R57.reuse, 0x8880, RZ ;  /* 0x0000888039527816 */ /* 0x040fe400000000ff */
[----:B------:R-:W-:Y:S01]  /*84f0*/  SHF.R.S32.HI R53, RZ, 0x18, R53 ;  /* 0x00000018ff357819 */ /* 0x000fe20000011435 */
[----:B------:R-:W-:Y:S01]  /*8500*/  LDTM.16dp32bit_t0_t15.x32 R4, tmem[UR4+0xc0] ;  /* 0x0000c004000479ee */ /* 0x000fe20008a80000 */
[----:B------:R-:W1:Y:S01]  /*8510*/  LDTM.16dp32bit_t16_t31.x32 R4, tmem[UR4+0xe0] ;  /* 0x0000e004000479ee */ /* 0x000e620008aa0000 */
[----:B------:R-:W-:Y:S01]  /*8520*/  NOP ;  /* 0x0000000000007918 */ /* 0x000fe20000000000 */
[----:B------:R-:W-:Y:S02]  /*8530*/  R2UR UR5, R108 ;  /* 0x000000006c0572ca */ /* 0x000fe400000e0000 */
[----:B------:R-:W-:Y:S02]  /*8540*/  SHF.R.S32.HI R52, RZ, 0x18, R56 ;  /* 0x00000018ff347819 */ /* 0x000fe40000011438 */
[----:B------:R-:W-:Y:S02]  /*8550*/  SHF.L.U32 R81, R57, 0x10, RZ ;  /* 0x0000001039517819 */ /* 0x000fe400000006ff */
[C---:B------:R-:W-:Y:S02]  /*8560*/  PRMT R79, R58.reuse, 0x8880, RZ ;  /* 0x000088803a4f7816 */ /* 0x040fe400000000ff */
[----:B------:R-:W-:Y:S02]  /*8570*/  SHF.R.S32.HI R54, RZ, 0x18, R57 ;  /* 0x00000018ff367819 */ /* 0x000fe40000011439 */
[----:B------:R-:W-:Y:S02]  /*8580*/  SHF.L.U32 R78, R58, 0x10, RZ ;  /* 0x000000103a4e7819 */ /* 0x000fe400000006ff */
[C---:B------:R-:W-:Y:S01]  /*8590*/  PRMT R76, R59.reuse, 0x8880, RZ ;  /* 0x000088803b4c7816 */ /* 0x040fe200000000ff */
[----:B------:R-:W-:Y:S01]  /*85a0*/  UIADD3 UR5, UPT, UPT, UR5, 0xd0, URZ ;  /* 0x000000d005057890 */ /* 0x000fe2000fffe0ff */
[----:B------:R-:W-:Y:S02]  /*85b0*/  SHF.R.S32.HI R55, RZ, 0x18, R58 ;  /* 0x00000018ff377819 */ /* 0x000fe4000001143a */
[----:B------:R-:W-:Y:S01]  /*85c0*/  SHF.L.U32 R75, R59, 0x10, RZ ;  /* 0x000000103b4b7819 */ /* 0x000fe200000006ff */
[----:B------:R-:W-:Y:S01]  /*85d0*/  UPRMT UR5, UR37, 0x654, UR5 ;  /* 0x0000065425057896 */ /* 0x000fe20008000005 */
[C---:B------:R-:W-:Y:S02]  /*85e0*/  PRMT R73, R60.reuse, 0x8880, RZ ;  /* 0x000088803c497816 */ /* 0x040fe400000000ff */
[----:B------:R-:W-:Y:S01]  /*85f0*/  SHF.R.S32.HI R56, RZ, 0x18, R59 ;  /* 0x00000018ff387819 */ /* 0x000fe2000001143b */
[C---:B-1----:R-:W-:Y:S01]  /*8600*/  IMAD R4, R47.reuse, R4, RZ ;  /* 0x000000042f047224 */ /* 0x042fe200078e02ff */
[----:B------:R-:W-:Y:S01]  /*8610*/  SHF.L.U32 R72, R60, 0x10, RZ ;  /* 0x000000103c487819 */ /* 0x000fe200000006ff */
[----:B------:R-:W-:Y:S01]  /*8620*/  IMAD R5, R47, R5, RZ ;  /* 0x000000052f057224 */ /* 0x000fe200078e02ff */
[----:B------:R-:W-:Y:S01]  /*8630*/  PRMT R70, R61, 0x8880, RZ ;  /* 0x000088803d467816 */ /* 0x000fe200000000ff */
[----:B------:R-:W-:Y:S01]  /*8640*/  IMAD R6, R47, R6, RZ ;  /* 0x000000062f067224 */ /* 0x000fe200078e02ff */
[----:B------:R-:W-:Y:S01]  /*8650*/  SYNCS.ARRIVE.TRANS64.RED.A1T0 RZ, [UR5], RZ ;  /* 0x000000ffffff79a7 */ /* 0x000fe20008100405 */
[----:B------:R-:W-:Y:S01]  /*8660*/  IMAD R4, R49, R50, R4 ;  /* 0x0000003231047224 */ /* 0x000fe200078e0204 */
[----:B------:R-:W-:Y:S01]  /*8670*/  MOV R49, R82 ;  /* 0x0000005200317202 */ /* 0x000fe20000000f00 */
[----:B------:R-:W-:Y:S01]  /*8680*/  IMAD R7, R47, R7, RZ ;  /* 0x000000072f077224 */ /* 0x000fe200078e02ff */
[----:B------:R-:W-:Y:S01]  /*8690*/  SHF.R.S32.HI R57, RZ, 0x18, R60 ;  /* 0x00000018ff397819 */ /* 0x000fe2000001143c */
[-C--:B------:R-:W-:Y:S01]  /*86a0*/  IMAD R5, R51, R50.reuse, R5 ;  /* 0x0000003233057224 */ /* 0x080fe200078e0205 */
[----:B------:R-:W-:Y:S01]  /*86b0*/  SHF.R.S32.HI R51, RZ, 0x18, R81 ;  /* 0x00000018ff337819 */ /* 0x000fe20000011451 */
[----:B------:R-:W-:Y:S01]  /*86c0*/  IMAD R6, R53, R50, R6 ;  /* 0x0000003235067224 */ /* 0x000fe200078e0206 */
[----:B------:R-:W-:Y:S01]  /*86d0*/  SHF.R.S32.HI R53, RZ, 0x18, R80 ;  /* 0x00000018ff357819 */ /* 0x000fe20000011450 */
[----:B------:R-:W-:Y:S01]  /*86e0*/  IMAD R8, R47, R8, RZ ;  /* 0x000000082f087224 */ /* 0x000fe200078e02ff */
[----:B------:R-:W-:Y:S01]  /*86f0*/  SHF.L.U32 R69, R61, 0x10, RZ ;  /* 0x000000103d457819 */ /* 0x000fe200000006ff */
[----:B------:R-:W-:Y:S01]  /*8700*/  IMAD R7, R52, R50, R7 ;  /* 0x0000003234077224 */ /* 0x000fe200078e0207 */
[----:B------:R-:W-:Y:S01]  /*8710*/  SHF.R.S32.HI R52, RZ, 0x18, R75 ;  /* 0x00000018ff347819 */ /* 0x000fe2000001144b */
[C---:B------:R-:W-:Y:S01]  /*8720*/  IMAD R9, R47.reuse, R9, RZ ;  /* 0x000000092f097224 */ /* 0x040fe200078e02ff */
[----:B------:R-:W-:Y:S01]  /*8730*/  PRMT R67, R62, 0x8880, RZ ;  /* 0x000088803e437816 */ /* 0x000fe200000000ff */
[----:B------:R-:W-:Y:S01]  /*8740*/  IMAD R10, R47, R10, RZ ;  /* 0x0000000a2f0a7224 */ /* 0x000fe200078e02ff */
[----:B------:R-:W-:Y:S01]  /*8750*/  I2IP.S8.S32.SAT R112, R7, R6, RZ ;  /* 0x0000000607707239 */ /* 0x000fe200000014ff */
[----:B------:R-:W-:Y:S01]  /*8760*/  IMAD R8, R49, R50, R8 ;  /* 0x0000003231087224 */ /* 0x000fe200078e0208 */
[----:B------:R-:W-:Y:S01]  /*8770*/  MOV R49, R79 ;  /* 0x0000004f00317202 */ /* 0x000fe20000000f00 */
[----:B------:R-:W-:Y:S01]  /*8780*/  IMAD R11, R47, R11, RZ ;  /* 0x0000000b2f0b7224 */ /* 0x000fe200078e02ff */
[----:B------:R-:W-:Y:S01]  /*8790*/  I2IP.S8.S32.SAT R112, R5, R4, R112 ;  /* 0x0000000405707239 */ /* 0x000fe20000001470 */
[-C--:B------:R-:W-:Y:S01]  /*87a0*/  IMAD R9, R51, R50.reuse, R9 ;  /* 0x0000003233097224 */ /* 0x080fe200078e0209 */
[----:B------:R-:W-:Y:S01]  /*87b0*/  SHF.R.S32.HI R51, RZ, 0x18, R78 ;  /* 0x00000018ff337819 */ /* 0x000fe2000001144e */
[----:B------:R-:W-:Y:S01]  /*87c0*/  IMAD R10, R53, R50, R10 ;  /* 0x00000032350a7224 */ /* 0x000fe200078e020a */
[----:B------:R-:W-:Y:S01]  /*87d0*/  SHF.R.S32.HI R53, RZ, 0x18, R74 ;  /* 0x00000018ff357819 */ /* 0x000fe2000001144a */
[C---:B------:R-:W-:Y:S01]  /*87e0*/  IMAD R12, R47.reuse, R12, RZ ;  /* 0x0000000c2f0c7224 */ /* 0x040fe200078e02ff */
[----:B------:R-:W-:Y:S01]  /*87f0*/  SHF.L.U32 R77, R58, 0x8, RZ ;  /* 0x000000083a4d7819 */ /* 0x000fe200000006ff */
[-C--:B------:R-:W-:Y:S01]  /*8800*/  IMAD R11, R54, R50.reuse, R11 ;  /* 0x00000032360b7224 */ /* 0x080fe200078e020b */
[----:B------:R-:W-:Y:S01]  /*8810*/  SHF.R.S32.HI R58, RZ, 0x18, R61 ;  /* 0x00000018ff3a7819 */ /* 0x000fe2000001143d */
[----:B------:R-:W-:Y:S01]  /*8820*/  IMAD R13, R47, R13, RZ ;  /* 0x0000000d2f0d7224 */ /* 0x000fe200078e02ff */
[----:B------:R-:W-:Y:S01]  /*8830*/  SHF.L.U32 R66, R62, 0x10, RZ ;  /* 0x000000103e427819 */ /* 0x000fe200000006ff */
[----:B------:R-:W-:Y:S01]  /*8840*/  IMAD R12, R49, R50, R12 ;  /* 0x00000032310c7224 */ /* 0x000fe200078e020c */
[----:B------:R-:W-:Y:S01]  /*8850*/  SHF.R.S32.HI R49, RZ, 0x18, R77 ;  /* 0x00000018ff317819 */ /* 0x000fe2000001144d */
[----:B------:R-:W-:Y:S01]  /*8860*/  IMAD R14, R47, R14, RZ ;  /* 0x0000000e2f0e7224 */ /* 0x000fe200078e02ff */
[----:B------:R-:W-:Y:S01]  /*8870*/  I2IP.S8.S32.SAT R113, R11, R10, RZ ;  /* 0x0000000a0b717239 */ /* 0x000fe200000014ff */
[----:B------:R-:W-:Y:S01]  /*8880*/  IMAD R15, R47, R15, RZ ;  /* 0x0000000f2f0f7224 */ /* 0x000fe200078e02ff */
[----:B------:R-:W-:Y:S01]  /*8890*/  PRMT R64, R63, 0x8880, RZ ;  /* 0x000088803f407816 */ /* 0x000fe200000000ff */
[----:B------:R-:W-:Y:S01]  /*88a0*/  IMAD R13, R51, R50, R13 ;  /* 0x00000032330d7224 */ /* 0x000fe200078e020d */
[----:B------:R-:W-:Y:S01]  /*88b0*/  MOV R51, R76 ;  /* 0x0000004c00337202 */ /* 0x000fe20000000f00 */
[----:B------:R-:W-:Y:S01]  /*88c0*/  IMAD R16, R47, R16, RZ ;  /* 0x000000102f107224 */ /* 0x000fe200078e02ff */
[----:B------:R-:W-:Y:S01]  /*88d0*/  I2IP.S8.S32.SAT R113, R9, R8, R113 ;  /* 0x0000000809717239 */ /* 0x000fe20000001471 */
[-C--:B------:R-:W-:Y:S01]  /*88e0*/  IMAD R14, R49, R50.reuse, R14 ;  /* 0x00000032310e7224 */ /* 0x080fe200078e020e */
[----:B------:R-:W-:Y:S01]  /*88f0*/  SHF.R.S32.HI R59, RZ, 0x18, R62 ;  /* 0x00000018ff3b7819 */ /* 0x000fe2000001143e */
[----:B------:R-:W-:Y:S01]  /*8900*/  IMAD R17, R47, R17, RZ ;  /* 0x000000112f117224 */ /* 0x000fe200078e02ff */
[----:B------:R-:W-:Y:S01]  /*8910*/  SHF.L.U32 R71, R60, 0x8, RZ ;  /* 0x000000083c477819 */ /* 0x000fe200000006ff */
[----:B------:R-:W-:Y:S01]  /*8920*/  IMAD R15, R55, R50, R15 ;  /* 0x00000032370f7224 */ /* 0x000fe200078e020f */
[----:B------:R-:W-:Y:S01]  /*8930*/  SHF.R.S32.HI R60, RZ, 0x18, R63 ;  /* 0x00000018ff3c7819 */ /* 0x000fe2000001143f */
[----:B------:R-:W-:Y:S01]  /*8940*/  IMAD R18, R47, R18, RZ ;  /* 0x000000122f127224 */ /* 0x000fe200078e02ff */
[----:B------:R-:W-:Y:S01]  /*8950*/  SHF.L.U32 R65, R62, 0x8, RZ ;  /* 0x000000083e417819 */ /* 0x000fe200000006ff */
[----:B------:R-:W-:Y:S01]  /*8960*/  IMAD R16, R51, R50, R16 ;  /* 0x0000003233107224 */ /* 0x000fe200078e0210 */
[----:B------:R-:W-:Y:S01]  /*8970*/  I2IP.S8.S32.SAT R114, R15, R14, RZ ;  /* 0x0000000e0f727239 */ /* 0x000fe200000014ff */
[----:B------:R-:W-:Y:S01]  /*8980*/  IMAD R19, R47, R19, RZ ;  /* 0x000000132f137224 */ /* 0x000fe200078e02ff */
[----:B------:R-:W-:Y:S01]  /*8990*/  SHF.R.S32.HI R51, RZ, 0x18, R72 ;  /* 0x00000018ff337819 */ /* 0x000fe20000011448 */
[----:B------:R-:W-:Y:S01]  /*89a0*/  IMAD R17, R52, R50, R17 ;  /* 0x0000003234117224 */ /* 0x000fe200078e0211 */
[----:B------:R-:W-:Y:S01]  /*89b0*/  I2IP.S8.S32.SAT R114, R13, R12, R114 ;  /* 0x0000000c0d727239 */ /* 0x000fe20000001472 */
[----:B------:R-:W-:Y:S01]  /*89c0*/  IMAD R0, R47, R20, RZ ;  /* 0x000000142f007224 */ /* 0x000fe200078e02ff */
[----:B------:R-:W-:Y:S01]  /*89d0*/  SHF.R.S32.HI R52, RZ, 0x18, R71 ;  /* 0x00000018ff347819 */ /* 0x000fe20000011447 */
[-C--:B------:R-:W-:Y:S01]  /*89e0*/  IMAD R18, R53, R50.reuse, R18 ;  /* 0x0000003235127224 */ /* 0x080fe200078e0212 */
[----:B------:R-:W-:Y:S01]  /*89f0*/  SHF.R.S32.HI R53, RZ, 0x18, R68 ;  /* 0x00000018ff357819 */ /* 0x000fe20000011444 */
[----:B------:R-:W-:Y:S01]  /*8a00*/  IMAD.MOV.U32 R49, RZ, RZ, R73 ;  /* 0x000000ffff317224 */ /* 0x000fe200078e0049 */
[----:B------:R-:W-:Y:S01]  /*8a10*/  SHF.L.U32 R62, R63, 0x10, RZ ;  /* 0x000000103f3e7819 */ /* 0x000fe200000006ff */
[C---:B------:R-:W-:Y:S01]  /*8a20*/  IMAD R2, R47.reuse, R21, RZ ;  /* 0x000000152f027224 */ /* 0x040fe200078e02ff */
[----:B------:R-:W-:Y:S01]  /*8a30*/  IADD3 R44, PT, PT, R44, 0x1, RZ ;  /* 0x000000012c2c7810 */ /* 0x000fe20007ffe0ff */
[----:B------:R-:W-:Y:S02]  /*8a40*/  IMAD R19, R56, R50, R19 ;  /* 0x0000003238137224 */ /* 0x000fe400078e0213 */
[----:B------:R-:W-:Y:S02]  /*8a50*/  IMAD R3, R47, R22, RZ ;  /* 0x000000162f037224 */ /* 0x000fe400078e02ff */
[----:B------:R-:W-:Y:S01]  /*8a60*/  IMAD R0, R49, R50, R0 ;  /* 0x0000003231007224 */ /* 0x000fe200078e0200 */
[----:B------:R-:W-:Y:S01]  /*8a70*/  I2IP.S8.S32.SAT R115, R19, R18, RZ ;  /* 0x0000001213737239 */ /* 0x000fe200000014ff */
[----:B------:R-:W-:Y:S01]  /*8a80*/  IMAD R23, R47, R23, RZ ;  /* 0x000000172f177224 */ /* 0x000fe200078e02ff */
[----:B------:R-:W-:Y:S01]  /*8a90*/  MOV R49, R70 ;  /* 0x0000004600317202 */ /* 0x000fe20000000f00 */
[----:B------:R-:W-:Y:S01]  /*8aa0*/  IMAD R2, R51, R50, R2 ;  /* 0x0000003233027224 */ /* 0x000fe200078e0202 */
[----:B------:R-:W-:Y:S01]  /*8ab0*/  I2IP.S8.S32.SAT R115, R17, R16, R115 ;  /* 0x0000001011737239 */ /* 0x000fe20000001473 */
[C---:B------:R-:W-:Y:S01]  /*8ac0*/  IMAD R20, R47.reuse, R24, RZ ;  /* 0x000000182f147224 */ /* 0x040fe200078e02ff */
[----:B------:R-:W-:Y:S01]  /*8ad0*/  SHF.R.S32.HI R51, RZ, 0x18, R69 ;  /* 0x00000018ff337819 */ /* 0x000fe20000011445 */
[-C--:B------:R-:W-:Y:S01]  /*8ae0*/  IMAD R3, R52, R50.reuse, R3 ;  /* 0x0000003234037224 */ /* 0x080fe200078e0203 */
[----:B------:R-:W-:Y:S01]  /*8af0*/  SHF.R.S32.HI R52, RZ, 0x18, R62 ;  /* 0x00000018ff347819 */ /* 0x000fe2000001143e */
[----:B------:R-:W-:Y:S01]  /*8b00*/  IMAD R21, R47, R25, RZ ;  /* 0x000000192f157224 */ /* 0x000fe200078e02ff */
[----:B------:R1:W-:Y:S01]  /*8b10*/  STS.128 [R95+UR49+0x5200], R112 ;  /* 0x005200705f007988 */ /* 0x0003e20008000c31 */
[----:B------:R-:W-:Y:S02]  /*8b20*/  IMAD R23, R57, R50, R23 ;  /* 0x0000003239177224 */ /* 0x000fe400078e0217 */
[----:B------:R-:W-:Y:S02]  /*8b30*/  IMAD R22, R47, R26, RZ ;  /* 0x0000001a2f167224 */ /* 0x000fe400078e02ff */
[-C--:B------:R-:W-:Y:S01]  /*8b40*/  IMAD R20, R49, R50.reuse, R20 ;  /* 0x0000003231147224 */ /* 0x080fe200078e0214 */
[----:B------:R-:W-:Y:S01]  /*8b50*/  I2IP.S8.S32.SAT R111, R23, R3, RZ ;  /* 0x00000003176f7239 */ /* 0x000fe200000014ff */
[----:B------:R-:W-:Y:S01]  /*8b60*/  IMAD R27, R47, R27, RZ ;  /* 0x0000001b2f1b7224 */ /* 0x000fe200078e02ff */
[----:B------:R-:W-:Y:S01]  /*8b70*/  MOV R49, R67 ;  /* 0x0000004300317202 */ /* 0x000fe20000000f00 */
[----:B------:R-:W-:Y:S01]  /*8b80*/  IMAD R21, R51, R50, R21 ;  /* 0x0000003233157224 */ /* 0x000fe200078e0215 */
[----:B------:R-:W-:Y:S01]  /*8b90*/  I2IP.S8.S32.SAT R116, R2, R0, R111 ;  /* 0x0000000002747239 */ /* 0x000fe2000000146f */
[----:B------:R-:W-:Y:S01]  /*8ba0*/  IMAD R24, R47, R28, RZ ;  /* 0x0000001c2f187224 */ /* 0x000fe200078e02ff */
[----:B------:R-:W-:Y:S01]  /*8bb0*/  SHF.R.S32.HI R51, RZ, 0x18, R66 ;  /* 0x00000018ff337819 */ /* 0x000fe20000011442 */
[-C--:B------:R-:W-:Y:S02]  /*8bc0*/  IMAD R22, R53, R50.reuse, R22 ;  /* 0x0000003235167224 */ /* 0x080fe400078e0216 */
[-C--:B------:R-:W-:Y:S02]  /*8bd0*/  IMAD R27, R58, R50.reuse, R27 ;  /* 0x000000323a1b7224 */ /* 0x080fe400078e021b */
[----:B------:R-:W-:Y:S02]  /*8be0*/  IMAD R25, R47, R29, RZ ;  /* 0x0000001d2f197224 */ /* 0x000fe400078e02ff */
[----:B------:R-:W-:Y:S01]  /*8bf0*/  IMAD R24, R49, R50, R24 ;  /* 0x0000003231187224 */ /* 0x000fe200078e0218 */
[----:B------:R-:W-:Y:S01]  /*8c00*/  SHF.R.S32.HI R49, RZ, 0x18, R65 ;  /* 0x00000018ff317819 */ /* 0x000fe20000011441 */
[----:B------:R-:W-:Y:S01]  /*8c10*/  IMAD R26, R47, R30, RZ ;  /* 0x0000001e2f1a7224 */ /* 0x000fe200078e02ff */
[----:B------:R-:W-:Y:S01]  /*8c20*/  I2IP.S8.S32.SAT R117, R27, R22, RZ ;  /* 0x000000161b757239 */ /* 0x000fe200000014ff */
[----:B------:R-:W-:Y:S02]  /*8c30*/  IMAD.SHL.U32 R61, R63, 0x100, RZ ;  /* 0x000001003f3d7824 */ /* 0x000fe400078e00ff */
[----:B------:R-:W-:Y:S01]  /*8c40*/  IMAD R31, R47, R31, RZ ;  /* 0x0000001f2f1f7224 */ /* 0x000fe200078e02ff */
[----:B------:R-:W-:Y:S01]  /*8c50*/  I2IP.S8.S32.SAT R117, R21, R20, R117 ;  /* 0x0000001415757239 */ /* 0x000fe20000001475 */
[----:B------:R-:W-:Y:S01]  /*8c60*/  IMAD R25, R51, R50, R25 ;  /* 0x0000003233197224 */ /* 0x000fe200078e0219 */
[----:B------:R-:W-:Y:S01]  /*8c70*/  MOV R51, R64 ;  /* 0x0000004000337202 */ /* 0x000fe20000000f00 */
[----:B------:R-:W-:Y:S01]  /*8c80*/  IMAD R28, R47, R32, RZ ;  /* 0x000000202f1c7224 */ /* 0x000fe200078e02ff */
[----:B------:R-:W-:Y:S01]  /*8c90*/  SHF.R.S32.HI R53, RZ, 0x18, R61 ;  /* 0x00000018ff357819 */ /* 0x000fe2000001143d */
[-C--:B------:R-:W-:Y:S02]  /*8ca0*/  IMAD R26, R49, R50.reuse, R26 ;  /* 0x00000032311a7224 */ /* 0x080fe400078e021a */
[----:B------:R-:W-:Y:S02]  /*8cb0*/  IMAD R29, R47, R33, RZ ;  /* 0x000000212f1d7224 */ /* 0x000fe400078e02ff */
[-C--:B------:R-:W-:Y:S02]  /*8cc0*/  IMAD R31, R59, R50.reuse, R31 ;  /* 0x000000323b1f7224 */ /* 0x080fe400078e021f */
[----:B------:R-:W-:Y:S02]  /*8cd0*/  IMAD R28, R51, R50, R28 ;  /* 0x00000032331c7224 */ /* 0x000fe400078e021c */
[----:B------:R-:W-:Y:S01]  /*8ce0*/  IMAD R30, R47, R34, RZ ;  /* 0x000000222f1e7224 */ /* 0x000fe200078e02ff */
[----:B------:R-:W-:Y:S01]  /*8cf0*/  I2IP.S8.S32.SAT R108, R31, R26, RZ ;  /* 0x0000001a1f6c7239 */ /* 0x000fe200000014ff */
[----:B------:R-:W-:Y:S02]  /*8d00*/  IMAD R29, R52, R50, R29 ;  /* 0x00000032341d7224 */ /* 0x000fe400078e021d */
[----:B------:R-:W-:Y:S01]  /*8d10*/  IMAD R35, R47, R35, RZ ;  /* 0x000000232f237224 */ /* 0x000fe200078e02ff */
[----:B------:R-:W-:Y:S01]  /*8d20*/  I2IP.S8.S32.SAT R118, R25, R24, R108 ;  /* 0x0000001819767239 */ /* 0x000fe2000000146c */
[-C--:B------:R-:W-:Y:S02]  /*8d30*/  IMAD R30, R53, R50.reuse, R30 ;  /* 0x00000032351e7224 */ /* 0x080fe400078e021e */
        /* <DEDUP_REMOVED lines=21> */
.L_x_123:
[----:B------:R-:W-:Y:S05]  /*8e90*/  BSYNC.RECONVERGENT B0 ;  /* 0x0000000000007941 */ /* 0x000fea0003800200 */
.L_x_122:
[----:B------:R-:W-:Y:S01]  /*8ea0*/  BAR.SYNC.DEFER_BLOCKING 0x1, 0x80 ;  /* 0x0042000000007b1d */ /* 0x000fe20000010000 */
[----:B------:R-:W-:Y:S01]  /*8eb0*/  ISETP.NE.AND P2, PT, R106, RZ, PT ;  /* 0x000000ff6a00720c */ /* 0x000fe20003f45270 */
[----:B------:R-:W-:Y:S01]  /*8ec0*/  IMAD.IADD R20, R43, 0x1, R83 ;  /* 0x000000012b147824 */ /* 0x000fe200078e0253 */
[----:B------:R-:W-:Y:S01]  /*8ed0*/  ISETP.NE.AND P0, PT, R107, 0x2, PT ;  /* 0x000000026b00780c */ /* 0x000fe20003f05270 */
[----:B------:R-:W-:Y:S01]  /*8ee0*/  IMAD.IADD R21, R45, 0x1, R90 ;  /* 0x000000012d157824 */ /* 0x000fe200078e025a */
[----:B------:R-:W-:Y:S02]  /*8ef0*/  ISETP.NE.AND P1, PT, R44, 0x4, PT ;  /* 0x000000042c00780c */ /* 0x000fe40003f25270 */
[----:B------:R-:W-:Y:S02]  /*8f00*/  SEL R0, RZ, 0x1, P0 ;  /* 0x00000001ff007807 */ /* 0x000fe40000000000 */
[----:B------:R-:W-:Y:S02]  /*8f10*/  SEL R3, RZ, 0x1, P1 ;  /* 0x00000001ff037807 */ /* 0x000fe40000800000 */
[----:B------:R-:W-:Y:S02]  /*8f20*/  LOP3.LUT R101, R101, R0, RZ, 0x3c, !PT ;  /* 0x0000000065657212 */ /* 0x000fe400078e3cff */
[----:B------:R-:W-:Y:S02]  /*8f30*/  LOP3.LUT R102, R102, R3, RZ, 0x3c, !PT ;  /* 0x0000000366667212 */ /* 0x000fe400078e3cff */
[----:B------:R-:W-:Y:S02]  /*8f40*/  @P2 R2UR UR36, R98 ;  /* 0x00000000622422ca */ /* 0x000fe400000e0000 */
[----:B------:R-:W-:Y:S02]  /*8f50*/  SEL R107, R107, RZ, P0 ;  /* 0x000000ff6b6b7207 */ /* 0x000fe40000000000 */
[----:B------:R-:W-:Y:S01]  /*8f60*/  SEL R44, R44, RZ, P1 ;  /* 0x000000ff2c2c7207 */ /* 0x000fe20000800000 */
[----:B------:R-:W-:Y:S10]  /*8f70*/  @P2 BRA `(.L_x_124) ;  /* 0xffffffbc00282947 */ /* 0x000ff4000383ffff */
[----:B------:R-:W-:Y:S05]  /*8f80*/  EXIT ;  /* 0x000000000000794d */ /* 0x000fea0003800000 */
.L_x_19:
[----:B--2---:R2:W1:Y:S02]  /*8f90*/  SYNCS.PHASECHK.TRANS64.TRYWAIT P0, [R3+URZ+0x100], R2 ;  /* 0x00010002030075a7 */ /* 0x00446400080011ff */
[----:B-1----:R-:W-:Y:S05]  /*8fa0*/  @!P0 NANOSLEEP.SYNCS 0x989680 ;  /* 0x009896800000895d */ /* 0x002fea0003900000 */
[----:B------:R-:W1:Y:S02]  /*8fb0*/  @!P0 SYNCS.PHASECHK.TRANS64 P0, [R3+URZ+0x100], R2 ;  /* 0x00010002030085a7 */ /* 0x000e6400080010ff */
[----:B-1----:R-:W-:Y:S05]  /*8fc0*/  @!P0 BRA `(.L_x_19) ;  /* 0xfffffffc00f08947 */ /* 0x002fea000383ffff */
[----:B------:R-:W-:Y:S05]  /*8fd0*/  BRA `(.L_x_125) ;  /* 0xffffff8400807947 */ /* 0x000fea000383ffff */
.L_x_22:
[----:B-1----:R-:W-:-:S07]  /*8fe0*/  MOV R2, UR33 ;  /* 0x0000002100027c02 */ /* 0x002fce0008000f00 */
.L_x_126:
[----:B-1----:R1:W2:Y:S02]  /*8ff0*/  SYNCS.PHASECHK.TRANS64.TRYWAIT P0, [R2+URZ+0x20], R5 ;  /* 0x00002005020075a7 */ /* 0x0022a400080011ff */
[----:B--2---:R-:W-:Y:S05]  /*9000*/  @!P0 NANOSLEEP.SYNCS 0x989680 ;  /* 0x009896800000895d */ /* 0x004fea0003900000 */
[----:B------:R-:W2:Y:S02]  /*9010*/  @!P0 SYNCS.PHASECHK.TRANS64 P0, [R2+URZ+0x20], R5 ;  /* 0x00002005020085a7 */ /* 0x000ea400080010ff */
[----:B--2---:R-:W-:Y:S05]  /*9020*/  @!P0 BRA `(.L_x_126) ;  /* 0xfffffffc00f08947 */ /* 0x004fea000383ffff */
[----:B------:R-:W-:Y:S05]  /*9030*/  BRA `(.L_x_21) ;  /* 0xffffff8400d07947 */ /* 0x000fea000383ffff */
.L_x_28:
[----:B-1----:R-:W-:-:S07]  /*9040*/  MOV R2, UR17 ;  /* 0x0000001100027c02 */ /* 0x002fce0008000f00 */
.L_x_127:
[----:B-1----:R1:W2:Y:S02]  /*9050*/  SYNCS.PHASECHK.TRANS64.TRYWAIT P0, [R2+URZ+0x20], R5 ;  /* 0x00002005020075a7 */ /* 0x0022a400080011ff */
[----:B--2---:R-:W-:Y:S05]  /*9060*/  @!P0 NANOSLEEP.SYNCS 0x989680 ;  /* 0x009896800000895d */ /* 0x004fea0003900000 */
[----:B------:R-:W2:Y:S02]  /*9070*/  @!P0 SYNCS.PHASECHK.TRANS64 P0, [R2+URZ+0x20], R5 ;  /* 0x00002005020085a7 */ /* 0x000ea400080010ff */
[----:B--2---:R-:W-:Y:S05]  /*9080*/  @!P0 BRA `(.L_x_127) ;  /* 0xfffffffc00f08947 */ /* 0x004fea000383ffff */
[----:B------:R-:W-:Y:S05]  /*9090*/  BRA `(.L_x_27) ;  /* 0xffffff8800787947 */ /* 0x000fea000383ffff */
.L_x_32:
[----:B-1----:R1:W2:Y:S02]  /*90a0*/  SYNCS.PHASECHK.TRANS64.TRYWAIT P0, [R2+URZ+0x90], R3 ;  /* 0x00009003020075a7 */ /* 0x0022a400080011ff */
[----:B--2---:R-:W-:Y:S05]  /*90b0*/  @!P0 NANOSLEEP.SYNCS 0x989680 ;  /* 0x009896800000895d */ /* 0x004fea0003900000 */
[----:B------:R-:W2:Y:S02]  /*90c0*/  @!P0 SYNCS.PHASECHK.TRANS64 P0, [R2+URZ+0x90], R3 ;  /* 0x00009003020085a7 */ /* 0x000ea400080010ff */
[----:B--2---:R-:W-:Y:S05]  /*90d0*/  @!P0 BRA `(.L_x_32) ;  /* 0xfffffffc00f08947 */ /* 0x004fea000383ffff */
[----:B------:R-:W-:Y:S05]  /*90e0*/  BRA `(.L_x_128) ;  /* 0xffffff8c00087947 */ /* 0x000fea000383ffff */
.L_x_36:
[----:B----4-:R-:W-:-:S07]  /*90f0*/  MOV R0, UR5 ;  /* 0x0000000500007c02 */ /* 0x010fce0008000f00 */
.L_x_129:
[----:B-1----:R1:W2:Y:S02]  /*9100*/  SYNCS.PHASECHK.TRANS64.TRYWAIT P0, [R0+URZ], R3 ;  /* 0x00000003000075a7 */ /* 0x0022a400080011ff */
[----:B--2---:R-:W-:Y:S05]  /*9110*/  @!P0 NANOSLEEP.SYNCS 0x989680 ;  /* 0x009896800000895d */ /* 0x004fea0003900000 */
[----:B------:R-:W2:Y:S02]  /*9120*/  @!P0 SYNCS.PHASECHK.TRANS64 P0, [R0+URZ], R3 ;  /* 0x00000003000085a7 */ /* 0x000ea400080010ff */
[----:B--2---:R-:W-:Y:S05]  /*9130*/  @!P0 BRA `(.L_x_129) ;  /* 0xfffffffc00f08947 */ /* 0x004fea000383ffff */
[----:B------:R-:W-:Y:S05]  /*9140*/  BRA `(.L_x_130) ;  /* 0xffffff9000787947 */ /* 0x000fea000383ffff */
.L_x_37:
[----:B----4-:R-:W-:-:S07]  /*9150*/  MOV R0, UR5 ;  /* 0x0000000500007c02 */ /* 0x010fce0008000f00 */
.L_x_131:
[----:B-1----:R1:W2:Y:S02]  /*9160*/  SYNCS.PHASECHK.TRANS64.TRYWAIT P0, [R0+URZ], R3 ;  /* 0x00000003000075a7 */ /* 0x0022a400080011ff */
[----:B--2---:R-:W-:Y:S05]  /*9170*/  @!P0 NANOSLEEP.SYNCS 0x989680 ;  /* 0x009896800000895d */ /* 0x004fea0003900000 */
[----:B------:R-:W2:Y:S02]  /*9180*/  @!P0 SYNCS.PHASECHK.TRANS64 P0, [R0+URZ], R3 ;  /* 0x00000003000085a7 */ /* 0x000ea400080010ff */
[----:B--2---:R-:W-:Y:S05]  /*9190*/  @!P0 BRA `(.L_x_131) ;  /* 0xfffffffc00f08947 */ /* 0x004fea000383ffff */
[----:B------:R-:W-:Y:S05]  /*91a0*/  BRA `(.L_x_132) ;  /* 0xffffff9000847947 */ /* 0x000fea000383ffff */
.L_x_38:
[----:B----4-:R-:W-:-:S07]  /*91b0*/  MOV R0, UR5 ;  /* 0x0000000500007c02 */ /* 0x010fce0008000f00 */
.L_x_133:
[----:B-1----:R1:W2:Y:S02]  /*91c0*/  SYNCS.PHASECHK.TRANS64.TRYWAIT P0, [R0+URZ], R3 ;  /* 0x00000003000075a7 */ /* 0x0022a400080011ff */
[----:B--2---:R-:W-:Y:S05]  /*91d0*/  @!P0 NANOSLEEP.SYNCS 0x989680 ;  /* 0x009896800000895d */ /* 0x004fea0003900000 */
[----:B------:R-:W2:Y:S02]  /*91e0*/  @!P0 SYNCS.PHASECHK.TRANS64 P0, [R0+URZ], R3 ;  /* 0x00000003000085a7 */ /* 0x000ea400080010ff */
[----:B--2---:R-:W-:Y:S05]  /*91f0*/  @!P0 BRA `(.L_x_133) ;  /* 0xfffffffc00f08947 */ /* 0x004fea000383ffff */
[----:B------:R-:W-:Y:S05]  /*9200*/  BRA `(.L_x_134) ;  /* 0xffffff9000907947 */ /* 0x000fea000383ffff */
.L_x_41:
[----:B-1----:R1:W2:Y:S02]  /*9210*/  SYNCS.PHASECHK.TRANS64.TRYWAIT P0, [R0+URZ+0xf0], R5 ;  /* 0x0000f005000075a7 */ /* 0x0022a400080011ff */
[----:B--2---:R-:W-:Y:S05]  /*9220*/  @!P0 NANOSLEEP.SYNCS 0x989680 ;  /* 0x009896800000895d */ /* 0x004fea0003900000 */
[----:B------:R-:W2:Y:S02]  /*9230*/  @!P0 SYNCS.PHASECHK.TRANS64 P0, [R0+URZ+0xf0], R5 ;  /* 0x0000f005000085a7 */ /* 0x000ea400080010ff */
[----:B--2---:R-:W-:Y:S05]  /*9240*/  @!P0 BRA `(.L_x_41) ;  /* 0xfffffffc00f08947 */ /* 0x004fea000383ffff */
[----:B------:R-:W-:Y:S05]  /*9250*/  BRA `(.L_x_135) ;  /* 0xffffff9000ec7947 */ /* 0x000fea000383ffff */
.L_x_42:
[----:B------:R-:W-:-:S07]  /*9260*/  MOV R0, UR5 ;  /* 0x0000000500007c02 */ /* 0x000fce0008000f00 */
.L_x_136:
[----:B-1----:R1:W2:Y:S02]  /*9270*/  SYNCS.PHASECHK.TRANS64.TRYWAIT P0, [R0+URZ+0xa0], R5 ;  /* 0x0000a005000075a7 */ /* 0x0022a400080011ff */
[----:B--2---:R-:W-:Y:S05]  /*9280*/  @!P0 NANOSLEEP.SYNCS 0x989680 ;  /* 0x009896800000895d */ /* 0x004fea0003900000 */
[----:B------:R-:W2:Y:S02]  /*9290*/  @!P0 SYNCS.PHASECHK.TRANS64 P0, [R0+URZ+0xa0], R5 ;  /* 0x0000a005000085a7 */ /* 0x000ea400080010ff */
[----:B--2---:R-:W-:Y:S05]  /*92a0*/  @!P0 BRA `(.L_x_136) ;  /* 0xfffffffc00f08947 */ /* 0x004fea000383ffff */
[----:B------:R-:W-:Y:S05]  /*92b0*/  BRA `(.L_x_137) ;  /* 0xffffff9000fc7947 */ /* 0x000fea000383ffff */
.L_x_43:
[----:B-1----:R1:W2:Y:S02]  /*92c0*/  SYNCS.PHASECHK.TRANS64.TRYWAIT P1, [R0+URZ+0x90], R5 ;  /* 0x00009005000075a7 */ /* 0x0022a400080211ff */
[----:B--2---:R-:W-:Y:S05]  /*92d0*/  @!P1 NANOSLEEP.SYNCS 0x989680 ;  /* 0x009896800000995d */ /* 0x004fea0003900000 */
[----:B------:R-:W2:Y:S02]  /*92e0*/  @!P1 SYNCS.PHASECHK.TRANS64 P1, [R0+URZ+0x90], R5 ;  /* 0x00009005000095a7 */ /* 0x000ea400080210ff */
[----:B--2---:R-:W-:Y:S05]  /*92f0*/  @!P1 BRA `(.L_x_43) ;  /* 0xfffffffc00f09947 */ /* 0x004fea000383ffff */
[----:B------:R-:W-:Y:S05]  /*9300*/  BRA `(.L_x_138) ;  /* 0xffffff94002c7947 */ /* 0x000fea000383ffff */
.L_x_46:
[----:B------:R-:W-:-:S07]  /*9310*/  MOV R0, UR5 ;  /* 0x0000000500007c02 */ /* 0x000fce0008000f00 */
.L_x_139:
[----:B-1----:R1:W2:Y:S02]  /*9320*/  SYNCS.PHASECHK.TRANS64.TRYWAIT P0, [R0+URZ+0xa0], R3 ;  /* 0x0000a003000075a7 */ /* 0x0022a400080011ff */
[----:B--2---:R-:W-:Y:S05]  /*9330*/  @!P0 NANOSLEEP.SYNCS 0x989680 ;  /* 0x009896800000895d */ /* 0x004fea0003900000 */
[----:B------:R-:W2:Y:S02]  /*9340*/  @!P0 SYNCS.PHASECHK.TRANS64 P0, [R0+URZ+0xa0], R3 ;  /* 0x0000a003000085a7 */ /* 0x000ea400080010ff */
[----:B--2---:R-:W-:Y:S05]  /*9350*/  @!P0 BRA `(.L_x_139) ;  /* 0xfffffffc00f08947 */ /* 0x004fea000383ffff */
[----:B------:R-:W-:Y:S05]  /*9360*/  BRA `(.L_x_45) ;  /* 0xffffff9400807947 */ /* 0x000fea000383ffff */
.L_x_53:
[----:B-1----:R1:W2:Y:S02]  /*9370*/  SYNCS.PHASECHK.TRANS64.TRYWAIT P1, [R0+URZ+0x90], R5 ;  /* 0x00009005000075a7 */ /* 0x0022a400080211ff */
[----:B--2---:R-:W-:Y:S05]  /*9380*/  @!P1 NANOSLEEP.SYNCS 0x989680 ;  /* 0x009896800000995d */ /* 0x004fea0003900000 */
[----:B------:R-:W2:Y:S02]  /*9390*/  @!P1 SYNCS.PHASECHK.TRANS64 P1, [R0+URZ+0x90], R5 ;  /* 0x00009005000095a7 */ /* 0x000ea400080210ff */
[----:B--2---:R-:W-:Y:S05]  /*93a0*/  @!P1 BRA `(.L_x_53) ;  /* 0xfffffffc00f09947 */ /* 0x004fea000383ffff */
[----:B------:R-:W-:Y:S05]  /*93b0*/  BRA `(.L_x_140) ;  /* 0xffffff9800e07947 */ /* 0x000fea000383ffff */
.L_x_54:
[----:B------:R-:W-:-:S07]  /*93c0*/  MOV R3, UR8 ;  /* 0x0000000800037c02 */ /* 0x000fce0008000f00 */
.L_x_141:
[----:B-1----:R1:W2:Y:S02]  /*93d0*/  SYNCS.PHASECHK.TRANS64.TRYWAIT P0, [R3+URZ+0xd0], R0 ;  /* 0x0000d000030075a7 */ /* 0x0022a400080011ff */
[----:B--2---:R-:W-:Y:S05]  /*93e0*/  @!P0 NANOSLEEP.SYNCS 0x989680 ;  /* 0x009896800000895d */ /* 0x004fea0003900000 */
[----:B------:R-:W2:Y:S02]  /*93f0*/  @!P0 SYNCS.PHASECHK.TRANS64 P0, [R3+URZ+0xd0], R0 ;  /* 0x0000d000030085a7 */ /* 0x000ea400080010ff */
[----:B--2---:R-:W-:Y:S05]  /*9400*/  @!P0 BRA `(.L_x_141) ;  /* 0xfffffffc00f08947 */ /* 0x004fea000383ffff */
[----:B------:R-:W-:Y:S05]  /*9410*/  BRA `(.L_x_142) ;  /* 0xffffff9c00307947 */ /* 0x000fea000383ffff */
.L_x_57:
[----:B------:R-:W-:Y:S07]  /*9420*/  MOV R0, UR7 ;  /* 0x0000000700007c02 */ /* 0x000fee0008000f00 */
.L_x_143:
[----:B-1----:R1:W2:Y:S02]  /*9430*/  SYNCS.PHASECHK.TRANS64.TRYWAIT P0, [R0+URZ], R3 ;  /* 0x00000003000075a7 */ /* 0x0022a400080011ff */
[----:B--2---:R-:W-:Y:S05]  /*9440*/  @!P0 NANOSLEEP.SYNCS 0x989680 ;  /* 0x009896800000895d */ /* 0x004fea0003900000 */
[----:B------:R-:W2:Y:S02]  /*9450*/  @!P0 SYNCS.PHASECHK.TRANS64 P0, [R0+URZ], R3 ;  /* 0x00000003000085a7 */ /* 0x000ea400080010ff */
[----:B--2---:R-:W-:Y:S05]  /*9460*/  @!P0 BRA `(.L_x_143) ;  /* 0xfffffffc00f08947 */ /* 0x004fea000383ffff */
[----:B------:R-:W-:Y:S05]  /*9470*/  BRA `(.L_x_56) ;  /* 0xffffff9c004c7947 */ /* 0x000fea000383ffff */
.L_x_60:
[----:B------:R-:W-:-:S07]  /*9480*/  MOV R0, UR5 ;  /* 0x0000000500007c02 */ /* 0x000fce0008000f00 */
.L_x_144:
[----:B--2---:R2:W3:Y:S02]  /*9490*/  SYNCS.PHASECHK.TRANS64.TRYWAIT P0, [R0+URZ], R3 ;  /* 0x00000003000075a7 */ /* 0x0044e400080011ff */
[----:B---3--:R-:W-:Y:S05]  /*94a0*/  @!P0 NANOSLEEP.SYNCS 0x989680 ;  /* 0x009896800000895d */ /* 0x008fea0003900000 */
[----:B------:R-:W3:Y:S02]  /*94b0*/  @!P0 SYNCS.PHASECHK.TRANS64 P0, [R0+URZ], R3 ;  /* 0x00000003000085a7 */ /* 0x000ee400080010ff */
[----:B---3--:R-:W-:Y:S05]  /*94c0*/  @!P0 BRA `(.L_x_144) ;  /* 0xfffffffc00f08947 */ /* 0x008fea000383ffff */
[----:B------:R-:W-:Y:S05]  /*94d0*/  BRA `(.L_x_145) ;  /* 0xffffffa000007947 */ /* 0x000fea000383ffff */
.L_x_61:
[----:B------:R-:W-:-:S07]  /*94e0*/  MOV R0, UR5 ;  /* 0x0000000500007c02 */ /* 0x000fce0008000f00 */
.L_x_146:
[----:B-1----:R1:W2:Y:S02]  /*94f0*/  SYNCS.PHASECHK.TRANS64.TRYWAIT P0, [R0+URZ], R3 ;  /* 0x00000003000075a7 */ /* 0x0022a400080011ff */
[----:B--2---:R-:W-:Y:S05]  /*9500*/  @!P0 NANOSLEEP.SYNCS 0x989680 ;  /* 0x009896800000895d */ /* 0x004fea0003900000 */
[----:B------:R-:W2:Y:S02]  /*9510*/  @!P0 SYNCS.PHASECHK.TRANS64 P0, [R0+URZ], R3 ;  /* 0x00000003000085a7 */ /* 0x000ea400080010ff */
[----:B--2---:R-:W-:Y:S05]  /*9520*/  @!P0 BRA `(.L_x_146) ;  /* 0xfffffffc00f08947 */ /* 0x004fea000383ffff */
[----:B------:R-:W-:Y:S05]  /*9530*/  BRA `(.L_x_147) ;  /* 0xffffffa0000c7947 */ /* 0x000fea000383ffff */
.L_x_62:
[----:B------:R-:W-:-:S07]  /*9540*/  MOV R0, UR5 ;  /* 0x0000000500007c02 */ /* 0x000fce0008000f00 */
.L_x_148:
[----:B-1----:R1:W2:Y:S02]  /*9550*/  SYNCS.PHASECHK.TRANS64.TRYWAIT P0, [R0+URZ], R3 ;  /* 0x00000003000075a7 */ /* 0x0022a400080011ff */
[----:B--2---:R-:W-:Y:S05]  /*9560*/  @!P0 NANOSLEEP.SYNCS 0x989680 ;  /* 0x009896800000895d */ /* 0x004fea0003900000 */
[----:B------:R-:W2:Y:S02]  /*9570*/  @!P0 SYNCS.PHASECHK.TRANS64 P0, [R0+URZ], R3 ;  /* 0x00000003000085a7 */ /* 0x000ea400080010ff */
[----:B--2---:R-:W-:Y:S05]  /*9580*/  @!P0 BRA `(.L_x_148) ;  /* 0xfffffffc00f08947 */ /* 0x004fea000383ffff */
[----:B------:R-:W-:Y:S05]  /*9590*/  BRA `(.L_x_149) ;  /* 0xffffffa000187947 */ /* 0x000fea000383ffff */
.L_x_63:
[----:B------:R-:W-:-:S07]  /*95a0*/  MOV R0, UR7 ;  /* 0x0000000700007c02 */ /* 0x000fce0008000f00 */
.L_x_150:
[----:B-1----:R1:W2:Y:S02]  /*95b0*/  SYNCS.PHASECHK.TRANS64.TRYWAIT P0, [R0+URZ], R3 ;  /* 0x00000003000075a7 */ /* 0x0022a400080011ff */
[----:B--2---:R-:W-:Y:S05]  /*95c0*/  @!P0 NANOSLEEP.SYNCS 0x989680 ;  /* 0x009896800000895d */ /* 0x004fea0003900000 */
[----:B------:R-:W2:Y:S02]  /*95d0*/  @!P0 SYNCS.PHASECHK.TRANS64 P0, [R0+URZ], R3 ;  /* 0x00000003000085a7 */ /* 0x000ea400080010ff */
[----:B--2---:R-:W-:Y:S05]  /*95e0*/  @!P0 BRA `(.L_x_150) ;  /* 0xfffffffc00f08947 */ /* 0x004fea000383ffff */
[----:B------:R-:W-:Y:S05]  /*95f0*/  BRA `(.L_x_151) ;  /* 0xffffffa000247947 */ /* 0x000fea000383ffff */
.L_x_68:
[----:B--2---:R2:W3:Y:S02]  /*9600*/  SYNCS.PHASECHK.TRANS64.TRYWAIT P0, [R0+URZ+0x90], R3 ;  /* 0x00009003000075a7 */ /* 0x0044e400080011ff */
[----:B---3--:R-:W-:Y:S05]  /*9610*/  @!P0 NANOSLEEP.SYNCS 0x989680 ;  /* 0x009896800000895d */ /* 0x008fea0003900000 */
[----:B------:R-:W3:Y:S02]  /*9620*/  @!P0 SYNCS.PHASECHK.TRANS64 P0, [R0+URZ+0x90], R3 ;  /* 0x00009003000085a7 */ /* 0x000ee400080010ff */
[----:B---3--:R-:W-:Y:S05]  /*9630*/  @!P0 BRA `(.L_x_68) ;  /* 0xfffffffc00f08947 */ /* 0x008fea000383ffff */
[----:B------:R-:W-:Y:S05]  /*9640*/  BRA `(.L_x_152) ;  /* 0xffffffa400307947 */ /* 0x000fea000383ffff */
.L_x_71:
[----:B------:R-:W-:Y:S07]  /*9650*/  MOV R0, UR7 ;  /* 0x0000000700007c02 */ /* 0x000fee0008000f00 */
.L_x_153:
[----:B--2---:R2:W3:Y:S02]  /*9660*/  SYNCS.PHASECHK.TRANS64.TRYWAIT P0, [R0+URZ+0x88], R3 ;  /* 0x00008803000075a7 */ /* 0x0044e400080011ff */
[----:B---3--:R-:W-:Y:S05]  /*9670*/  @!P0 NANOSLEEP.SYNCS 0x989680 ;  /* 0x009896800000895d */ /* 0x008fea0003900000 */
[----:B------:R-:W3:Y:S02]  /*9680*/  @!P0 SYNCS.PHASECHK.TRANS64 P0, [R0+URZ+0x88], R3 ;  /* 0x00008803000085a7 */ /* 0x000ee400080010ff */
[----:B---3--:R-:W-:Y:S05]  /*9690*/  @!P0 BRA `(.L_x_153) ;  /* 0xfffffffc00f08947 */ /* 0x008fea000383ffff */
[----:B------:R-:W-:Y:S05]  /*96a0*/  BRA `(.L_x_70) ;  /* 0xffffffa800107947 */ /* 0x000fea000383ffff */
.L_x_74:
[----:B------:R-:W-:Y:S07]  /*96b0*/  MOV R3, UR7 ;  /* 0x0000000700037c02 */ /* 0x000fee0008000f00 */
.L_x_154:
[----:B-1----:R1:W2:Y:S02]  /*96c0*/  SYNCS.PHASECHK.TRANS64.TRYWAIT P0, [R3+URZ+0x60], R12 ;  /* 0x0000600c030075a7 */ /* 0x0022a400080011ff */
[----:B--2---:R-:W-:Y:S05]  /*96d0*/  @!P0 NANOSLEEP.SYNCS 0x989680 ;  /* 0x009896800000895d */ /* 0x004fea0003900000 */
[----:B------:R-:W2:Y:S02]  /*96e0*/  @!P0 SYNCS.PHASECHK.TRANS64 P0, [R3+URZ+0x60], R12 ;  /* 0x0000600c030085a7 */ /* 0x000ea400080010ff */
[----:B--2---:R-:W-:Y:S05]  /*96f0*/  @!P0 BRA `(.L_x_154) ;  /* 0xfffffffc00f08947 */ /* 0x004fea000383ffff */
[----:B------:R-:W-:Y:S05]  /*9700*/  BRA `(.L_x_155) ;  /* 0xffffffa800887947 */ /* 0x000fea000383ffff */
.L_x_75:
[----:B-1----:R-:W-:Y:S07]  /*9710*/  MOV R3, UR7 ;  /* 0x0000000700037c02 */ /* 0x002fee0008000f00 */
.L_x_156:
[----:B-1----:R1:W2:Y:S02]  /*9720*/  SYNCS.PHASECHK.TRANS64.TRYWAIT P0, [R3+URZ+0x68], R12 ;  /* 0x0000680c030075a7 */ /* 0x0022a400080011ff */
[----:B--2---:R-:W-:Y:S05]  /*9730*/  @!P0 NANOSLEEP.SYNCS 0x989680 ;  /* 0x009896800000895d */ /* 0x004fea0003900000 */
[----:B------:R-:W2:Y:S02]  /*9740*/  @!P0 SYNCS.PHASECHK.TRANS64 P0, [R3+URZ+0x68], R12 ;  /* 0x0000680c030085a7 */ /* 0x000ea400080010ff */
[----:B--2---:R-:W-:Y:S05]  /*9750*/  @!P0 BRA `(.L_x_156) ;  /* 0xfffffffc00f08947 */ /* 0x004fea000383ffff */
[----:B------:R-:W-:Y:S05]  /*9760*/  BRA `(.L_x_157) ;  /* 0xffffffa800c47947 */ /* 0x000fea000383ffff */
.L_x_76:
[----:B-1----:R-:W-:Y:S07]  /*9770*/  MOV R3, UR7 ;  /* 0x0000000700037c02 */ /* 0x002fee0008000f00 */
.L_x_158:
[----:B-1----:R1:W2:Y:S02]  /*9780*/  SYNCS.PHASECHK.TRANS64.TRYWAIT P0, [R3+URZ+0x70], R12 ;  /* 0x0000700c030075a7 */ /* 0x0022a400080011ff */
[----:B--2---:R-:W-:Y:S05]  /*9790*/  @!P0 NANOSLEEP.SYNCS 0x989680 ;  /* 0x009896800000895d */ /* 0x004fea0003900000 */
[----:B------:R-:W2:Y:S02]  /*97a0*/  @!P0 SYNCS.PHASECHK.TRANS64 P0, [R3+URZ+0x70], R12 ;  /* 0x0000700c030085a7 */ /* 0x000ea400080010ff */
[----:B--2---:R-:W-:Y:S05]  /*97b0*/  @!P0 BRA `(.L_x_158) ;  /* 0xfffffffc00f08947 */ /* 0x004fea000383ffff */
[----:B------:R-:W-:Y:S05]  /*97c0*/  BRA `(.L_x_159) ;  /* 0xffffffac000c7947 */ /* 0x000fea000383ffff */
.L_x_77:
[----:B------:R-:W-:Y:S07]  /*97d0*/  MOV R3, UR7 ;  /* 0x0000000700037c02 */ /* 0x000fee0008000f00 */
.L_x_160:
[----:B-1----:R1:W2:Y:S02]  /*97e0*/  SYNCS.PHASECHK.TRANS64.TRYWAIT P0, [R3+URZ+0x78], R12 ;  /* 0x0000780c030075a7 */ /* 0x0022a400080011ff */
[----:B--2---:R-:W-:Y:S05]  /*97f0*/  @!P0 NANOSLEEP.SYNCS 0x989680 ;  /* 0x009896800000895d */ /* 0x004fea0003900000 */
[----:B------:R-:W2:Y:S02]  /*9800*/  @!P0 SYNCS.PHASECHK.TRANS64 P0, [R3+URZ+0x78], R12 ;  /* 0x0000780c030085a7 */ /* 0x000ea400080010ff */
[----:B--2---:R-:W-:Y:S05]  /*9810*/  @!P0 BRA `(.L_x_160) ;  /* 0xfffffffc00f08947 */ /* 0x004fea000383ffff */
[----:B------:R-:W-:Y:S05]  /*9820*/  BRA `(.L_x_161) ;  /* 0xffffffac00947947 */ /* 0x000fea000383ffff */
.L_x_79:
[----:B------:R-:W-:-:S07]  /*9830*/  MOV R0, UR7 ;  /* 0x0000000700007c02 */ /* 0x000fce0008000f00 */
.L_x_162:
[----:B-1----:R1:W3:Y:S02]  /*9840*/  SYNCS.PHASECHK.TRANS64.TRYWAIT P0, [R0+URZ+0x60], R3 ;  /* 0x00006003000075a7 */ /* 0x0022e400080011ff */
[----:B---3--:R-:W-:Y:S05]  /*9850*/  @!P0 NANOSLEEP.SYNCS 0x989680 ;  /* 0x009896800000895d */ /* 0x008fea0003900000 */
[----:B------:R-:W3:Y:S02]  /*9860*/  @!P0 SYNCS.PHASECHK.TRANS64 P0, [R0+URZ+0x60], R3 ;  /* 0x00006003000085a7 */ /* 0x000ee400080010ff */
[----:B---3--:R-:W-:Y:S05]  /*9870*/  @!P0 BRA `(.L_x_162) ;  /* 0xfffffffc00f08947 */ /* 0x008fea000383ffff */
[----:B------:R-:W-:Y:S05]  /*9880*/  BRA `(.L_x_163) ;  /* 0xffffffb000047947 */ /* 0x000fea000383ffff */
.L_x_80:
[----:B-1----:R-:W-:-:S07]  /*9890*/  MOV R0, UR7 ;  /* 0x0000000700007c02 */ /* 0x002fce0008000f00 */
.L_x_164:
[----:B-1----:R1:W3:Y:S02]  /*98a0*/  SYNCS.PHASECHK.TRANS64.TRYWAIT P0, [R0+URZ+0x68], R3 ;  /* 0x00006803000075a7 */ /* 0x0022e400080011ff */
[----:B---3--:R-:W-:Y:S05]  /*98b0*/  @!P0 NANOSLEEP.SYNCS 0x989680 ;  /* 0x009896800000895d */ /* 0x008fea0003900000 */
[----:B------:R-:W3:Y:S02]  /*98c0*/  @!P0 SYNCS.PHASECHK.TRANS64 P0, [R0+URZ+0x68], R3 ;  /* 0x00006803000085a7 */ /* 0x000ee400080010ff */
[----:B---3--:R-:W-:Y:S05]  /*98d0*/  @!P0 BRA `(.L_x_164) ;  /* 0xfffffffc00f08947 */ /* 0x008fea000383ffff */
[----:B------:R-:W-:Y:S05]  /*98e0*/  BRA `(.L_x_165) ;  /* 0xffffffac00f47947 */ /* 0x000fea000383ffff */
.L_x_81:
[----:B-1----:R-:W-:-:S07]  /*98f0*/  MOV R0, UR7 ;  /* 0x0000000700007c02 */ /* 0x002fce0008000f00 */
.L_x_166:
[----:B-1----:R1:W3:Y:S02]  /*9900*/  SYNCS.PHASECHK.TRANS64.TRYWAIT P0, [R0+URZ+0x70], R3 ;  /* 0x00007003000075a7 */ /* 0x0022e400080011ff */
[----:B---3--:R-:W-:Y:S05]  /*9910*/  @!P0 NANOSLEEP.SYNCS 0x989680 ;  /* 0x009896800000895d */ /* 0x008fea0003900000 */
[----:B------:R-:W3:Y:S02]  /*9920*/  @!P0 SYNCS.PHASECHK.TRANS64 P0, [R0+URZ+0x70], R3 ;  /* 0x00007003000085a7 */ /* 0x000ee400080010ff */
[----:B---3--:R-:W-:Y:S05]  /*9930*/  @!P0 BRA `(.L_x_166) ;  /* 0xfffffffc00f08947 */ /* 0x008fea000383ffff */
[----:B------:R-:W-:Y:S05]  /*9940*/  BRA `(.L_x_167) ;  /* 0xffffffac00e47947 */ /* 0x000fea000383ffff */
.L_x_83:
[----:B--2---:R2:W4:Y:S02]  /*9950*/  SYNCS.PHASECHK.TRANS64.TRYWAIT P0, [R0+URZ+0x90], R3 ;  /* 0x00009003000075a7 */ /* 0x00452400080011ff */
[----:B----4-:R-:W-:Y:S05]  /*9960*/  @!P0 NANOSLEEP.SYNCS 0x989680 ;  /* 0x009896800000895d */ /* 0x010fea0003900000 */
[----:B------:R-:W4:Y:S02]  /*9970*/  @!P0 SYNCS.PHASECHK.TRANS64 P0, [R0+URZ+0x90], R3 ;  /* 0x00009003000085a7 */ /* 0x000f2400080010ff */
[----:B----4-:R-:W-:Y:S05]  /*9980*/  @!P0 BRA `(.L_x_83) ;  /* 0xfffffffc00f08947 */ /* 0x010fea000383ffff */
[----:B------:R-:W-:Y:S05]  /*9990*/  BRA `(.L_x_168) ;  /* 0xffffffb000b47947 */ /* 0x000fea000383ffff */
.L_x_94:
[----:B-1----:R1:W3:Y:S02]  /*99a0*/  SYNCS.PHASECHK.TRANS64.TRYWAIT P1, [R0+URZ+0x40], R3 ;  /* 0x00004003000075a7 */ /* 0x0022e400080211ff */
[----:B---3--:R-:W-:Y:S05]  /*99b0*/  @!P1 NANOSLEEP.SYNCS 0x989680 ;  /* 0x009896800000995d */ /* 0x008fea0003900000 */
[----:B------:R-:W3:Y:S02]  /*99c0*/  @!P1 SYNCS.PHASECHK.TRANS64 P1, [R0+URZ+0x40], R3 ;  /* 0x00004003000095a7 */ /* 0x000ee400080210ff */
[----:B---3--:R-:W-:Y:S05]  /*99d0*/  @!P1 BRA `(.L_x_94) ;  /* 0xfffffffc00f09947 */ /* 0x008fea000383ffff */
[----:B------:R-:W-:Y:S05]  /*99e0*/  BRA `(.L_x_93) ;  /* 0xffffffbc00cc7947 */ /* 0x000fea000383ffff */
.L_x_96:
[----:B---3--:R3:W4:Y:S02]  /*99f0*/  SYNCS.PHASECHK.TRANS64.TRYWAIT P0, [R108+URZ+0xb0], R7 ;  /* 0x0000b0076c0075a7 */ /* 0x00872400080011ff */
[----:B----4-:R-:W-:Y:S05]  /*9a00*/  @!P0 NANOSLEEP.SYNCS 0x989680 ;  /* 0x009896800000895d */ /* 0x010fea0003900000 */
[----:B------:R-:W4:Y:S02]  /*9a10*/  @!P0 SYNCS.PHASECHK.TRANS64 P0, [R108+URZ+0xb0], R7 ;  /* 0x0000b0076c0085a7 */ /* 0x000f2400080010ff */
[----:B----4-:R-:W-:Y:S05]  /*9a20*/  @!P0 BRA `(.L_x_96) ;  /* 0xfffffffc00f08947 */ /* 0x010fea000383ffff */
[----:B------:R-:W-:Y:S05]  /*9a30*/  BRA `(.L_x_95) ;  /* 0xffffffc000207947 */ /* 0x000fea000383ffff */
.L_x_104:
[----:B--2---:R2:W3:Y:S02]  /*9a40*/  SYNCS.PHASECHK.TRANS64.TRYWAIT P0, [R55+URZ+0x40], R0 ;  /* 0x00004000370075a7 */ /* 0x0044e400080011ff */
[----:B---3--:R-:W-:Y:S05]  /*9a50*/  @!P0 NANOSLEEP.SYNCS 0x989680 ;  /* 0x009896800000895d */ /* 0x008fea0003900000 */
[----:B------:R-:W3:Y:S02]  /*9a60*/  @!P0 SYNCS.PHASECHK.TRANS64 P0, [R55+URZ+0x40], R0 ;  /* 0x00004000370085a7 */ /* 0x000ee400080010ff */
[----:B---3--:R-:W-:Y:S05]  /*9a70*/  @!P0 BRA `(.L_x_104) ;  /* 0xfffffffc00f08947 */ /* 0x008fea000383ffff */
[----:B------:R-:W-:Y:S05]  /*9a80*/  BRA `(.L_x_103) ;  /* 0xffffffcc00187947 */ /* 0x000fea000383ffff */
.L_x_112:
[----:B--2---:R2:W3:Y:S02]  /*9a90*/  SYNCS.PHASECHK.TRANS64.TRYWAIT P0, [R73+URZ+0x40], R2 ;  /* 0x00004002490075a7 */ /* 0x0044e400080011ff */
[----:B---3--:R-:W-:Y:S05]  /*9aa0*/  @!P0 NANOSLEEP.SYNCS 0x989680 ;  /* 0x009896800000895d */ /* 0x008fea0003900000 */
[----:B------:R-:W3:Y:S02]  /*9ab0*/  @!P0 SYNCS.PHASECHK.TRANS64 P0, [R73+URZ+0x40], R2 ;  /* 0x00004002490085a7 */ /* 0x000ee400080010ff */
[----:B---3--:R-:W-:Y:S05]  /*9ac0*/  @!P0 BRA `(.L_x_112) ;  /* 0xfffffffc00f08947 */ /* 0x008fea000383ffff */
[----:B------:R-:W-:Y:S05]  /*9ad0*/  BRA `(.L_x_111) ;  /* 0xffffffd800547947 */ /* 0x000fea000383ffff */
.L_x_120:
[----:B--2---:R2:W3:Y:S02]  /*9ae0*/  SYNCS.PHASECHK.TRANS64.TRYWAIT P0, [R76+URZ+0x40], R3 ;  /* 0x000040034c0075a7 */ /* 0x0044e400080011ff */
[----:B---3--:R-:W-:Y:S05]  /*9af0*/  @!P0 NANOSLEEP.SYNCS 0x989680 ;  /* 0x009896800000895d */ /* 0x008fea0003900000 */
[----:B------:R-:W3:Y:S02]  /*9b00*/  @!P0 SYNCS.PHASECHK.TRANS64 P0, [R76+URZ+0x40], R3 ;  /* 0x000040034c0085a7 */ /* 0x000ee400080010ff */
[----:B---3--:R-:W-:Y:S05]  /*9b10*/  @!P0 BRA `(.L_x_120) ;  /* 0xfffffffc00f08947 */ /* 0x008fea000383ffff */
[----:B------:R-:W-:Y:S05]  /*9b20*/  BRA `(.L_x_119) ;  /* 0xffffffe4009c7947 */ /* 0x000fea000383ffff */
        .weak           $__internal_0_$__cuda_sm10x_tcgen05_guardrail_trap_col_being_dealloced_not_returned_by_alloc
        .type           $__internal_0_$__cuda_sm10x_tcgen05_guardrail_trap_col_being_dealloced_not_returned_by_alloc,@function
        .size           $__internal_0_$__cuda_sm10x_tcgen05_guardrail_trap_col_being_dealloced_not_returned_by_alloc,($__internal_1_$__cuda_sm10x_tcgen05_guardrail_trap_phase_invalid_during_alloc - $__internal_0_$__cuda_sm10x_tcgen05_guardrail_trap_col_being_dealloced_not_returned_by_alloc)
$__internal_0_$__cuda_sm10x_tcgen05_guardrail_trap_col_being_dealloced_not_returned_by_alloc:
[----:B------:R-:W-:Y:S05]  /*9b30*/  BPT.TRAP 0x1 ;  /* 0x000000040000795c */ /* 0x000fea0000300000 */
[----:B------:R-:W-:-:S04]  /*9b40*/  HFMA2 R3, -RZ, RZ, 0, 0 ;  /* 0x00000000ff037431 */ /* 0x000fc800000001ff */
[----:B------:R-:W-:Y:S05]  /*9b50*/  RET.REL.NODEC R2 `(_ZN7cutlass13device_kernelINS_4gemm6kernel13GemmUniversalIN4cute5tupleIJiiiiEEENS1_10collective13CollectiveMmaINS1_35MainloopSm100TmaUmmaWarpSpecializedILi4ELi2ELi4ENS5_IJNS4_1CILi1EEESB_SB_EEEEENS5_IJNSA_ILi64EEENSA_ILi256EEESE_EEEaNS5_IJlSB_lEEEaSH_NS4_8TiledMMAINS4_8MMA_AtomIJNS4_15SM100_MMA_S8_SSIaaiLi64ELi256ELNS4_4UMMA5MajorE0ELSM_0ELNSL_8SaturateE0EEEEEENS4_6LayoutISC_NS5_IJNSA_ILi0EEESR_SR_EEEEENS5_IJNS4_10UnderscoreESU_SU_EEEEENS4_13SM90_TMA_LOADENS4_14ComposedLayoutINS4_7SwizzleILi2ELi4ELi3EEENS4_18smem_ptr_flag_bitsILi8EEENSQ_INS5_IJNSA_ILi8EEESE_EEENS5_IJSE_SB_EEEEEEEvNS4_8identityESX_S17_vS18_EENS_8epilogue10collective18CollectiveEpilogueINS1A_23Sm100TmaWarpSpecializedILi4ELi2ELi32ELb0ELb0EEEJSG_NS5_IJNSQ_ISE_SB_EES1F_EEEaSH_aSH_NS1A_6fusion15FusionCallbacksIS1E_NS1H_17LinearCombinationIaiaiLNS_15FloatRoundStyleE2EEESG_S1G_JEEENS4_5SM1004TMEM4LOAD26SM100_TMEM_LOAD_16dp32b32xESX_S17_NS4_39AutoVectorizingCopyWithAssumedAlignmentILi128EEENS4_14SM90_TMA_STOREES17_S1S_S1S_EEEvvEEEEvNT_6ParamsE) ;  /* 0xffffff6402287950 */ /* 0x000fea0003c3ffff */
        .weak           $__internal_1_$__cuda_sm10x_tcgen05_guardrail_trap_phase_invalid_during_alloc
        .type           $__internal_1_$__cuda_sm10x_tcgen05_guardrail_trap_phase_invalid_during_alloc,@function
        .size           $__internal_1_$__cuda_sm10x_tcgen05_guardrail_trap_phase_invalid_during_alloc,($__internal_2_$__cuda_sm10x_tcgen05_guardrail_trap_unallocated_columns_being_dealloced - $__internal_1_$__cuda_sm10x_tcgen05_guardrail_trap_phase_invalid_during_alloc)
$__internal_1_$__cuda_sm10x_tcgen05_guardrail_trap_phase_invalid_during_alloc:
[----:B------:R-:W-:Y:S05]  /*9b60*/  BPT.TRAP 0x1 ;  /* 0x000000040000795c */ /* 0x000fea0000300000 */
[----:B------:R-:W-:-:S04]  /*9b70*/  MOV R3, 0x0 ;  /* 0x0000000000037802 */ /* 0x000fc80000000f00 */
[----:B------:R-:W-:Y:S05]  /*9b80*/  RET.REL.NODEC R2 `(_ZN7cutlass13device_kernelINS_4gemm6kernel13GemmUniversalIN4cute5tupleIJiiiiEEENS1_10collective13CollectiveMmaINS1_35MainloopSm100TmaUmmaWarpSpecializedILi4ELi2ELi4ENS5_IJNS4_1CILi1EEESB_SB_EEEEENS5_IJNSA_ILi64EEENSA_ILi256EEESE_EEEaNS5_IJlSB_lEEEaSH_NS4_8TiledMMAINS4_8MMA_AtomIJNS4_15SM100_MMA_S8_SSIaaiLi64ELi256ELNS4_4UMMA5MajorE0ELSM_0ELNSL_8SaturateE0EEEEEENS4_6LayoutISC_NS5_IJNSA_ILi0EEESR_SR_EEEEENS5_IJNS4_10UnderscoreESU_SU_EEEEENS4_13SM90_TMA_LOADENS4_14ComposedLayoutINS4_7SwizzleILi2ELi4ELi3EEENS4_18smem_ptr_flag_bitsILi8EEENSQ_INS5_IJNSA_ILi8EEESE_EEENS5_IJSE_SB_EEEEEEEvNS4_8identityESX_S17_vS18_EENS_8epilogue10collective18CollectiveEpilogueINS1A_23Sm100TmaWarpSpecializedILi4ELi2ELi32ELb0ELb0EEEJSG_NS5_IJNSQ_ISE_SB_EES1F_EEEaSH_aSH_NS1A_6fusion15FusionCallbacksIS1E_NS1H_17LinearCombinationIaiaiLNS_15FloatRoundStyleE2EEESG_S1G_JEEENS4_5SM1004TMEM4LOAD26SM100_TMEM_LOAD_16dp32b32xESX_S17_NS4_39AutoVectorizingCopyWithAssumedAlignmentILi128EEENS4_14SM90_TMA_STOREES17_S1S_S1S_EEEvvEEEEvNT_6ParamsE) ;  /* 0xffffff64021c7950 */ /* 0x000fea0003c3ffff */
        .weak           $__internal_2_$__cuda_sm10x_tcgen05_guardrail_trap_unallocated_columns_being_dealloced
        .type           $__internal_2_$__cuda_sm10x_tcgen05_guardrail_trap_unallocated_columns_being_dealloced,@function
        .size           $__internal_2_$__cuda_sm10x_tcgen05_guardrail_trap_unallocated_columns_being_dealloced,(.L_x_170 - $__internal_2_$__cuda_sm10x_tcgen05_guardrail_trap_unallocated_columns_being_dealloced)
$__internal_2_$__cuda_sm10x_tcgen05_guardrail_trap_unallocated_columns_being_dealloced:
[----:B------:R-:W-:Y:S05]  /*9b90*/  BPT.TRAP 0x1 ;  /* 0x000000040000795c */ /* 0x000fea0000300000 */
[----:B------:R-:W-:-:S04]  /*9ba0*/  HFMA2 R3, -RZ, RZ, 0, 0 ;  /* 0x00000000ff037431 */ /* 0x000fc800000001ff */
[----:B------:R-:W-:Y:S05]  /*9bb0*/  RET.REL.NODEC R2 `(_ZN7cutlass13device_kernelINS_4gemm6kernel13GemmUniversalIN4cute5tupleIJiiiiEEENS1_10collective13CollectiveMmaINS1_35MainloopSm100TmaUmmaWarpSpecializedILi4ELi2ELi4ENS5_IJNS4_1CILi1EEESB_SB_EEEEENS5_IJNSA_ILi64EEENSA_ILi256EEESE_EEEaNS5_IJlSB_lEEEaSH_NS4_8TiledMMAINS4_8MMA_AtomIJNS4_15SM100_MMA_S8_SSIaaiLi64ELi256ELNS4_4UMMA5MajorE0ELSM_0ELNSL_8SaturateE0EEEEEENS4_6LayoutISC_NS5_IJNSA_ILi0EEESR_SR_EEEEENS5_IJNS4_10UnderscoreESU_SU_EEEEENS4_13SM90_TMA_LOADENS4_14ComposedLayoutINS4_7SwizzleILi2ELi4ELi3EEENS4_18smem_ptr_flag_bitsILi8EEENSQ_INS5_IJNSA_ILi8EEESE_EEENS5_IJSE_SB_EEEEEEEvNS4_8identityESX_S17_vS18_EENS_8epilogue10collective18CollectiveEpilogueINS1A_23Sm100TmaWarpSpecializedILi4ELi2ELi32ELb0ELb0EEEJSG_NS5_IJNSQ_ISE_SB_EES1F_EEEaSH_aSH_NS1A_6fusion15FusionCallbacksIS1E_NS1H_17LinearCombinationIaiaiLNS_15FloatRoundStyleE2EEESG_S1G_JEEENS4_5SM1004TMEM4LOAD26SM100_TMEM_LOAD_16dp32b32xESX_S17_NS4_39AutoVectorizingCopyWithAssumedAlignmentILi128EEENS4_14SM90_TMA_STOREES17_S1S_S1S_EEEvvEEEEvNT_6ParamsE) ;  /* 0xffffff6402107950 */ /* 0x000fea0003c3ffff */
.L_x_169:
[----:B------:R-:W-:-:S00]  /*9bc0*/  BRA `(.L_x_169) ;  /* 0xfffffffc00fc7947 */ /* 0x000fc0000383ffff */
[----:B------:R-:W-:-:S00]  /*9bd0*/  NOP ;  /* 0x0000000000007918 */ /* 0x000fc00000000000 */
        /* <DEDUP_REMOVED lines=10> */
.L_x_170:


//--------------------- .nv.global.init           --------------------------
	.section	.nv.global.init,"aw",@progbits
.nv.global.init:
	.type		$str$27,@object
	.size		$str$27,($str$28 - $str$27)
$str$27:
        /*0000*/ 	.byte	0x28, 0x61, 0x64, 0x64, 0x72, 0x65, 0x73, 0x73, 0x20, 0x26, 0x20, 0x6d, 0x61, 0x73, 0x6b, 0x29
        /*0010*/ 	.byte	0x20, 0x3d, 0x3d, 0x20, 0x30, 0x00
	.type		$str$28,@object
	.size		$str$28,($str$26 - $str$28)
$str$28:
        /*0016*/ 	.byte	0x2f, 0x74, 0x6d, 0x70, 0x2f, 0x63, 0x75, 0x74, 0x6c, 0x61, 0x73, 0x73, 0x5f, 0x73, 0x77, 0x65
        /*0026*/ 	.byte	0x65, 0x70, 0x5f, 0x73, 0x72, 0x63, 0x2f, 0x69, 0x6e, 0x63, 0x6c, 0x75, 0x64, 0x65, 0x2f, 0x63
        /*0036*/ 	.byte	0x75, 0x74, 0x65, 0x2f, 0x70, 0x6f, 0x69, 0x6e, 0x74, 0x65, 0x72, 0x5f, 0x66, 0x6c, 0x61, 0x67
        /*0046*/ 	.byte	0x67, 0x65, 0x64, 0x2e, 0x68, 0x70, 0x70, 0x00
	.type		$str$26,@object
	.size		$str$26,($str$25 - $str$26)
$str$26:
        /*004e*/ 	.byte	0x2f, 0x74, 0x6d, 0x70, 0x2f, 0x63, 0x75, 0x74, 0x6c, 0x61, 0x73, 0x73, 0x5f, 0x73, 0x77, 0x65
        /*005e*/ 	.byte	0x65, 0x70, 0x5f, 0x73, 0x72, 0x63, 0x2f, 0x69, 0x6e, 0x63, 0x6c, 0x75, 0x64, 0x65, 0x2f, 0x63
        /*006e*/ 	.byte	0x75, 0x74, 0x65, 0x2f, 0x61, 0x74, 0x6f, 0x6d, 0x2f, 0x63, 0x6f, 0x70, 0x79, 0x5f, 0x74, 0x72
        /*007e*/ 	.byte	0x61, 0x69, 0x74, 0x73, 0x5f, 0x73, 0x6d, 0x31, 0x30, 0x30, 0x2e, 0x68, 0x70, 0x70, 0x00
	.type		$str$25,@object
	.size		$str$25,(__unnamed_1 - $str$25)
$str$25:
        /*008d*/ 	.byte	0x28, 0x28, 0x75, 0x69, 0x6e, 0x74, 0x33, 0x32, 0x5f, 0x74, 0x28, 0x74, 0x68, 0x72, 0x65, 0x61
        /*009d*/ 	.byte	0x64, 0x49, 0x64, 0x78, 0x2e, 0x78, 0x29, 0x20, 0x2f, 0x20, 0x33, 0x32, 0x29, 0x20, 0x25, 0x20
        /*00ad*/ 	.byte	0x34, 0x29, 0x20, 0x3d, 0x3d, 0x20, 0x28, 0x28, 0x28, 0x74, 0x6d, 0x65, 0x6d, 0x5f, 0x61, 0x64
        /*00bd*/ 	.byte	0x64, 0x72, 0x20, 0x3e, 0x3e, 0x20, 0x31, 0x36, 0x29, 0x20, 0x2f, 0x20, 0x33, 0x32, 0x29, 0x20
        /*00cd*/ 	.byte	0x25, 0x20, 0x34, 0x29, 0x00
	.type		__unnamed_1,@object
	.size		__unnamed_1,(__unnamed_2 - __unnamed_1)
__unnamed_1:
        /*00d2*/ 	.byte	0x61, 0x75, 0x74, 0x6f, 0x20, 0x63, 0x75, 0x74, 0x65, 0x3a, 0x3a, 0x61, 0x73, 0x5f, 0x70, 0x6f
        /* <DEDUP_REMOVED lines=24> */
        /*0262*/ 	.byte	0x00
	.type		__unnamed_2,@object
	.size		__unnamed_2,(__unnamed_3 - __unnamed_2)
__unnamed_2:
        /* <DEDUP_REMOVED lines=26> */
	.type		__unnamed_3,@object
	.size		__unnamed_3,(.L_3 - __unnamed_3)
__unnamed_3:
        /* <DEDUP_REMOVED lines=41> */
.L_3:


//--------------------- .nv.shared._ZN7cutlass13device_kernelINS_4gemm6kernel13GemmUniversalIN4cute5tupleIJiiiiEEENS1_10collective13CollectiveMmaINS1_35MainloopSm100TmaUmmaWarpSpecializedILi4ELi2ELi4ENS5_IJNS4_1CILi1EEESB_SB_EEEEENS5_IJNSA_ILi64EEENSA_ILi256EEESE_EEEaNS5_IJlSB_lEEEaSH_NS4_8TiledMMAINS4_8MMA_AtomIJNS4_15SM100_MMA_S8_SSIaaiLi64ELi256ELNS4_4UMMA5MajorE0ELSM_0ELNSL_8SaturateE0EEEEEENS4_6LayoutISC_NS5_IJNSA_ILi0EEESR_SR_EEEEENS5_IJNS4_10UnderscoreESU_SU_EEEEENS4_13SM90_TMA_LOADENS4_14ComposedLayoutINS4_7SwizzleILi2ELi4ELi3EEENS4_18smem_ptr_flag_bitsILi8EEENSQ_INS5_IJNSA_ILi8EEESE_EEENS5_IJSE_SB_EEEEEEEvNS4_8identityESX_S17_vS18_EENS_8epilogue10collective18CollectiveEpilogueINS1A_23Sm100TmaWarpSpecializedILi4ELi2ELi32ELb0ELb0EEEJSG_NS5_IJNSQ_ISE_SB_EES1F_EEEaSH_aSH_NS1A_6fusion15FusionCallbacksIS1E_NS1H_17LinearCombinationIaiaiLNS_15FloatRoundStyleE2EEESG_S1G_JEEENS4_5SM1004TMEM4LOAD26SM100_TMEM_LOAD_16dp32b32xESX_S17_NS4_39AutoVectorizingCopyWithAssumedAlignmentILi128EEENS4_14SM90_TMA_STOREES17_S1S_S1S_EEEvvEEEEvNT_6ParamsE --------------------------
	.section	.nv.shared._ZN7cutlass13device_kernelINS_4gemm6kernel13GemmUniversalIN4cute5tupleIJiiiiEEENS1_10collective13CollectiveMmaINS1_35MainloopSm100TmaUmmaWarpSpecializedILi4ELi2ELi4ENS5_IJNS4_1CILi1EEESB_SB_EEEEENS5_IJNSA_ILi64EEENSA_ILi256EEESE_EEEaNS5_IJlSB_lEEEaSH_NS4_8TiledMMAINS4_8MMA_AtomIJNS4_15SM100_MMA_S8_SSIaaiLi64ELi256ELNS4_4UMMA5MajorE0ELSM_0ELNSL_8SaturateE0EEEEEENS4_6LayoutISC_NS5_IJNSA_ILi0EEESR_SR_EEEEENS5_IJNS4_10UnderscoreESU_SU_EEEEENS4_13SM90_TMA_LOADENS4_14ComposedLayoutINS4_7SwizzleILi2ELi4ELi3EEENS4_18smem_ptr_flag_bitsILi8EEENSQ_INS5_IJNSA_ILi8EEESE_EEENS5_IJSE_SB_EEEEEEEvNS4_8identityESX_S17_vS18_EENS_8epilogue10collective18CollectiveEpilogueINS1A_23Sm100TmaWarpSpecializedILi4ELi2ELi32ELb0ELb0EEEJSG_NS5_IJNSQ_ISE_SB_EES1F_EEEaSH_aSH_NS1A_6fusion15FusionCallbacksIS1E_NS1H_17LinearCombinationIaiaiLNS_15FloatRoundStyleE2EEESG_S1G_JEEENS4_5SM1004TMEM4LOAD26SM100_TMEM_LOAD_16dp32b32xESX_S17_NS4_39AutoVectorizingCopyWithAssumedAlignmentILi128EEENS4_14SM90_TMA_STOREES17_S1S_S1S_EEEvvEEEEvNT_6ParamsE,"aw",@nobits
	.sectionflags	@""
	.align	16
	.zero		1024


//--------------------- .nv.shared.reserved.0     --------------------------
	.section	.nv.shared.reserved.0,"aw",@nobits
	.weak		__nv_reservedSMEM_offset_0_alias
	.size		__nv_reservedSMEM_offset_0_alias, 0, 64
	.other		__nv_reservedSMEM_offset_0_alias,@"STO_CUDA_RESERVED_SHARED STV_DEFAULT"
__nv_reservedSMEM_offset_0_alias:
	.zero		0
.nv.shared.reserved.0:
	.zero		64
	.weak		__nv_reservedSMEM_tcgen05_partition
	.type		__nv_reservedSMEM_tcgen05_partition,@object
	.size		__nv_reservedSMEM_tcgen05_partition,(.L_0 - __nv_reservedSMEM_tcgen05_partition)
__nv_reservedSMEM_tcgen05_partition:
	.zero		32
.L_0:


//--------------------- .nv.global                --------------------------
	.section	.nv.global,"aw",@nobits
.nv.global:
	.type		_ZN40_INTERNAL_b035c0f2_4_k_cu_e0863832_103314cute1_E,@object
	.size		_ZN40_INTERNAL_b035c0f2_4_k_cu_e0863832_103314cute1_E,(_ZN40_INTERNAL_b035c0f2_4_k_cu_e0863832_103314cuda3std3__45__cpo6cbeginE - _ZN40_INTERNAL_b035c0f2_4_k_cu_e0863832_103314cute1_E)
_ZN40_INTERNAL_b035c0f2_4_k_cu_e0863832_103314cute1_E:
	.zero		1
	.type		_ZN40_INTERNAL_b035c0f2_4_k_cu_e0863832_103314cuda3std3__45__cpo6cbeginE,@object
	.size		_ZN40_INTERNAL_b035c0f2_4_k_cu_e0863832_103314cuda3std3__45__cpo6cbeginE,(_ZN40_INTERNAL_b035c0f2_4_k_cu_e0863832_103314cuda3std3__48in_placeE - _ZN40_INTERNAL_b035c0f2_4_k_cu_e0863832_103314cuda3std3__45__cpo6cbeginE)
_ZN40_INTERNAL_b035c0f2_4_k_cu_e0863832_103314cuda3std3__45__cpo6cbeginE:
	.zero		1
	.type		_ZN40_INTERNAL_b035c0f2_4_k_cu_e0863832_103314cuda3std3__48in_placeE,@object
	.size		_ZN40_INTERNAL_b035c0f2_4_k_cu_e0863832_103314cuda3std3__48in_placeE,(_ZN40_INTERNAL_b035c0f2_4_k_cu_e0863832_103314cuda3std6ranges3__45__cpo9iter_moveE - _ZN40_INTERNAL_b035c0f2_4_k_cu_e0863832_103314cuda3std3__48in_placeE)
_ZN40_INTERNAL_b035c0f2_4_k_cu_e0863832_103314cuda3std3__48in_placeE:
	.zero		1
	.type		_ZN40_INTERNAL_b035c0f2_4_k_cu_e0863832_103314cuda3std6ranges3__45__cpo9iter_moveE,@object
	.size		_ZN40_INTERNAL_b035c0f2_4_k_cu_e0863832_103314cuda3std6ranges3__45__cpo9iter_moveE,(_ZN40_INTERNAL_b035c0f2_4_k_cu_e0863832_103314cuda3std3__45__cpo5beginE - _ZN40_INTERNAL_b035c0f2_4_k_cu_e0863832_103314cuda3std6ranges3__45__cpo9iter_moveE)
_ZN40_INTERNAL_b035c0f2_4_k_cu_e0863832_103314cuda3std6ranges3__45__cpo9iter_moveE:
	.zero		1
	.type		_ZN40_INTERNAL_b035c0f2_4_k_cu_e0863832_103314cuda3std3__45__cpo5beginE,@object
	.size		_ZN40_INTERNAL_b035c0f2_4_k_cu_e0863832_103314cuda3std3__45__cpo5beginE,(_ZN40_INTERNAL_b035c0f2_4_k_cu_e0863832_103314cuda3std3__442_GLOBAL__N__b035c0f2_4_k_cu_e0863832_103316ignoreE - _ZN40_INTERNAL_b035c0f2_4_k_cu_e0863832_103314cuda3std3__45__cpo5beginE)
_ZN40_INTERNAL_b035c0f2_4_k_cu_e0863832_103314cuda3std3__45__cpo5beginE:
	.zero		1
	.type		_ZN40_INTERNAL_b035c0f2_4_k_cu_e0863832_103314cuda3std3__442_GLOBAL__N__b035c0f2_4_k_cu_e0863832_103316ignoreE,@object
	.size		_ZN40_INTERNAL_b035c0f2_4_k_cu_e0863832_103314cuda3std3__442_GLOBAL__N__b035c0f2_4_k_cu_e0863832_103316ignoreE,(_ZN40_INTERNAL_b035c0f2_4_k_cu_e0863832_103314cute7productE - _ZN40_INTERNAL_b035c0f2_4_k_cu_e0863832_103314cuda3std3__442_GLOBAL__N__b035c0f2_4_k_cu_e0863832_103316ignoreE)
_ZN40_INTERNAL_b035c0f2_4_k_cu_e0863832_103314cuda3std3__442_GLOBAL__N__b035c0f2_4_k_cu_e0863832_103316ignoreE:
	.zero		1
	.type		_ZN40_INTERNAL_b035c0f2_4_k_cu_e0863832_103314cute7productE,@object
	.size		_ZN40_INTERNAL_b035c0f2_4_k_cu_e0863832_103314cute7productE,(_ZN40_INTERNAL_b035c0f2_4_k_cu_e0863832_103314cuda3std3__45__cpo3endE - _ZN40_INTERNAL_b035c0f2_4_k_cu_e0863832_103314cute7productE)
_ZN40_INTERNAL_b035c0f2_4_k_cu_e0863832_103314cute7productE:
	.zero		1
	.type		_ZN40_INTERNAL_b035c0f2_4_k_cu_e0863832_103314cuda3std3__45__cpo3endE,@object
	.size		_ZN40_INTERNAL_b035c0f2_4_k_cu_e0863832_103314cuda3std3__45__cpo3endE,(_ZN40_INTERNAL_b035c0f2_4_k_cu_e0863832_103314cuda3std3__419piecewise_constructE - _ZN40_INTERNAL_b035c0f2_4_k_cu_e0863832_103314cuda3std3__45__cpo3endE)
_ZN40_INTERNAL_b035c0f2_4_k_cu_e0863832_103314cuda3std3__45__cpo3endE:
	.zero		1
	.type		_ZN40_INTERNAL_b035c0f2_4_k_cu_e0863832_103314cuda3std3__419piecewise_constructE,@object
	.size		_ZN40_INTERNAL_b035c0f2_4_k_cu_e0863832_103314cuda3std3__419piecewise_constructE,(_ZN40_INTERNAL_b035c0f2_4_k_cu_e0863832_103314cuda3std3__45__cpo4cendE - _ZN40_INTERNAL_b035c0f2_4_k_cu_e0863832_103314cuda3std3__419piecewise_constructE)
_ZN40_INTERNAL_b035c0f2_4_k_cu_e0863832_103314cuda3std3__419piecewise_constructE:
	.zero		1
	.type		_ZN40_INTERNAL_b035c0f2_4_k_cu_e0863832_103314cuda3std3__45__cpo4cendE,@object
	.size		_ZN40_INTERNAL_b035c0f2_4_k_cu_e0863832_103314cuda3std3__45__cpo4cendE,(_ZN40_INTERNAL_b035c0f2_4_k_cu_e0863832_103314cuda3std6ranges3__45__cpo4swapE - _ZN40_INTERNAL_b035c0f2_4_k_cu_e0863832_103314cuda3std3__45__cpo4cendE)
_ZN40_INTERNAL_b035c0f2_4_k_cu_e0863832_103314cuda3std3__45__cpo4cendE:
	.zero		1
	.type		_ZN40_INTERNAL_b035c0f2_4_k_cu_e0863832_103314cuda3std6ranges3__45__cpo4swapE,@object
	.size		_ZN40_INTERNAL_b035c0f2_4_k_cu_e0863832_103314cuda3std6ranges3__45__cpo4swapE,(.L_11 - _ZN40_INTERNAL_b035c0f2_4_k_cu_e0863832_103314cuda3std6ranges3__45__cpo4swapE)
_ZN40_INTERNAL_b035c0f2_4_k_cu_e0863832_103314cuda3std6ranges3__45__cpo4swapE:
	.zero		1
.L_11:


//--------------------- .nv.constant0._ZN7cutlass13device_kernelINS_4gemm6kernel13GemmUniversalIN4cute5tupleIJiiiiEEENS1_10collective13CollectiveMmaINS1_35MainloopSm100TmaUmmaWarpSpecializedILi4ELi2ELi4ENS5_IJNS4_1CILi1EEESB_SB_EEEEENS5_IJNSA_ILi64EEENSA_ILi256EEESE_EEEaNS5_IJlSB_lEEEaSH_NS4_8TiledMMAINS4_8MMA_AtomIJNS4_15SM100_MMA_S8_SSIaaiLi64ELi256ELNS4_4UMMA5MajorE0ELSM_0ELNSL_8SaturateE0EEEEEENS4_6LayoutISC_NS5_IJNSA_ILi0EEESR_SR_EEEEENS5_IJNS4_10UnderscoreESU_SU_EEEEENS4_13SM90_TMA_LOADENS4_14ComposedLayoutINS4_7SwizzleILi2ELi4ELi3EEENS4_18smem_ptr_flag_bitsILi8EEENSQ_INS5_IJNSA_ILi8EEESE_EEENS5_IJSE_SB_EEEEEEEvNS4_8identityESX_S17_vS18_EENS_8epilogue10collective18CollectiveEpilogueINS1A_23Sm100TmaWarpSpecializedILi4ELi2ELi32ELb0ELb0EEEJSG_NS5_IJNSQ_ISE_SB_EES1F_EEEaSH_aSH_NS1A_6fusion15FusionCallbacksIS1E_NS1H_17LinearCombinationIaiaiLNS_15FloatRoundStyleE2EEESG_S1G_JEEENS4_5SM1004TMEM4LOAD26SM100_TMEM_LOAD_16dp32b32xESX_S17_NS4_39AutoVectorizingCopyWithAssumedAlignmentILi128EEENS4_14SM90_TMA_STOREES17_S1S_S1S_EEEvvEEEEvNT_6ParamsE --------------------------
	.section	.nv.constant0._ZN7cutlass13device_kernelINS_4gemm6kernel13GemmUniversalIN4cute5tupleIJiiiiEEENS1_10collective13CollectiveMmaINS1_35MainloopSm100TmaUmmaWarpSpecializedILi4ELi2ELi4ENS5_IJNS4_1CILi1EEESB_SB_EEEEENS5_IJNSA_ILi64EEENSA_ILi256EEESE_EEEaNS5_IJlSB_lEEEaSH_NS4_8TiledMMAINS4_8MMA_AtomIJNS4_15SM100_MMA_S8_SSIaaiLi64ELi256ELNS4_4UMMA5MajorE0ELSM_0ELNSL_8SaturateE0EEEEEENS4_6LayoutISC_NS5_IJNSA_ILi0EEESR_SR_EEEEENS5_IJNS4_10UnderscoreESU_SU_EEEEENS4_13SM90_TMA_LOADENS4_14ComposedLayoutINS4_7SwizzleILi2ELi4ELi3EEENS4_18smem_ptr_flag_bitsILi8EEENSQ_INS5_IJNSA_ILi8EEESE_EEENS5_IJSE_SB_EEEEEEEvNS4_8identityESX_S17_vS18_EENS_8epilogue10collective18CollectiveEpilogueINS1A_23Sm100TmaWarpSpecializedILi4ELi2ELi32ELb0ELb0EEEJSG_NS5_IJNSQ_ISE_SB_EES1F_EEEaSH_aSH_NS1A_6fusion15FusionCallbacksIS1E_NS1H_17LinearCombinationIaiaiLNS_15FloatRoundStyleE2EEESG_S1G_JEEENS4_5SM1004TMEM4LOAD26SM100_TMEM_LOAD_16dp32b32xESX_S17_NS4_39AutoVectorizingCopyWithAssumedAlignmentILi128EEENS4_14SM90_TMA_STOREES17_S1S_S1S_EEEvvEEEEvNT_6ParamsE,"a",@progbits
	.sectionflags	@""
	.align	4
.nv.constant0._ZN7cutlass13device_kernelINS_4gemm6kernel13GemmUniversalIN4cute5tupleIJiiiiEEENS1_10collective13CollectiveMmaINS1_35MainloopSm100TmaUmmaWarpSpecializedILi4ELi2ELi4ENS5_IJNS4_1CILi1EEESB_SB_EEEEENS5_IJNSA_ILi64EEENSA_ILi256EEESE_EEEaNS5_IJlSB_lEEEaSH_NS4_8TiledMMAINS4_8MMA_AtomIJNS4_15SM100_MMA_S8_SSIaaiLi64ELi256ELNS4_4UMMA5MajorE0ELSM_0ELNSL_8SaturateE0EEEEEENS4_6LayoutISC_NS5_IJNSA_ILi0EEESR_SR_EEEEENS5_IJNS4_10UnderscoreESU_SU_EEEEENS4_13SM90_TMA_LOADENS4_14ComposedLayoutINS4_7SwizzleILi2ELi4ELi3EEENS4_18smem_ptr_flag_bitsILi8EEENSQ_INS5_IJNSA_ILi8EEESE_EEENS5_IJSE_SB_EEEEEEEvNS4_8identityESX_S17_vS18_EENS_8epilogue10collective18CollectiveEpilogueINS1A_23Sm100TmaWarpSpecializedILi4ELi2ELi32ELb0ELb0EEEJSG_NS5_IJNSQ_ISE_SB_EES1F_EEEaSH_aSH_NS1A_6fusion15FusionCallbacksIS1E_NS1H_17LinearCombinationIaiaiLNS_15FloatRoundStyleE2EEESG_S1G_JEEENS4_5SM1004TMEM4LOAD26SM100_TMEM_LOAD_16dp32b32xESX_S17_NS4_39AutoVectorizingCopyWithAssumedAlignmentILi128EEENS4_14SM90_TMA_STOREES17_S1S_S1S_EEEvvEEEEvNT_6ParamsE:
	.zero		2944


//--------------------- SYMBOLS --------------------------

	.type		.nv.reservedSmem.offset0,@object
	.size		.nv.reservedSmem.offset0,0x4
	.type		.nv.reservedSmem.cap,@object
	.size		.nv.reservedSmem.cap,0x4
	.type		__assertfail,@function
